	.target	sm_90a

	.elftype	@"ET_EXEC"


//--------------------- .note.nv.tkinfo           --------------------------
	.section	.note.nv.tkinfo,"",@"SHT_NOTE"
	.sectionflags	@"SHF_NOTE_NV_TKINFO"
	.tkinfo
        /*0018*/ 	.word	0x00000002
        /*0030*/ 	.string	""
        /*0030*/ 	.string	"ptxas"
        /*0030*/ 	.string	"Cuda compilation tools, release 13.0, V13.0.88"
        /*0030*/ 	.string	"Build cuda_13.0.r13.0/compiler.36424714_0"
        /*0030*/ 	.string	"-arch sm_90a -m 64 "



//--------------------- .note.nv.cuinfo           --------------------------
	.section	.note.nv.cuinfo,"",@"SHT_NOTE"
	.sectionflags	@"SHF_NOTE_NV_CUINFO"
        /*0018*/ 	.short	0x0002
        /*001a*/ 	.short	0x005a
        /*001c*/ 	.short	0x0082
	.zero		2


//--------------------- .nv.info                  --------------------------
	.section	.nv.info,"",@"SHT_CUDA_INFO"
	.align	4


	//----- nvinfo : EIATTR_REGCOUNT
	.align		4
        /*0000*/ 	.byte	0x04, 0x2f
        /*0002*/ 	.short	(.L_15 - .L_14)
	.align		4
.L_14:
        /*0004*/ 	.word	index@(_ZN7cutlass13device_kernelINS_4gemm6kernel13GemmUniversalIN4cute5tupleIJiiiiEEENS1_10collective13CollectiveMmaINS1_34MainloopSm90TmaGmmaWarpSpecializedILi4ENS5_IJNS4_1CILi2EEENSA_ILi1EEESC_EEENS1_32KernelTmaWarpSpecializedPingpongEEENS5_IJNSA_ILi64EEENSA_ILi32EEENSA_ILi256EEEEEENS_6half_tENS5_IJlSC_lEEESK_SL_NS4_8TiledMMAINS4_8MMA_AtomIJNS4_4SM904GMMA25MMA_64x32x16_F32F16F16_SSILNSP_5MajorE0ELSR_0ELNSP_7ScaleInE1ELSS_1EEEEEENS4_6LayoutINS5_IJSC_SC_SC_EEENS5_IJNSA_ILi0EEESX_SX_EEEEENS5_IJNS4_10UnderscoreES10_S10_EEEEENS4_13SM90_TMA_LOADENS4_14ComposedLayoutINS4_7SwizzleILi3ELi4ELi3EEENS4_18smem_ptr_flag_bitsILi16EEENSV_INS5_IJNSA_ILi8EEESG_EEENS5_IJSG_SC_EEEEEEEvNS4_8identityENS4_23SM90_TMA_LOAD_MULTICASTES1D_vS1E_EENS_8epilogue10collective6detail29Sm90TmaWarpSpecializedAdapterINS1I_15DefaultEpilogueISK_SL_SL_NS1H_6thread17LinearCombinationISK_Li1EffLNS1M_9ScaleType4KindE0ELNS_15FloatRoundStyleE2ESK_EENS1_15EpilogueDefaultEEEEEvvEEEEvNT_6ParamsE)
        /*0008*/ 	.word	0x000000a8


	//----- nvinfo : EIATTR_FRAME_SIZE
	.align		4
.L_15:
        /*000c*/ 	.byte	0x04, 0x11
        /*000e*/ 	.short	(.L_17 - .L_16)
	.align		4
.L_16:
        /*0010*/ 	.word	index@(_ZN7cutlass13device_kernelINS_4gemm6kernel13GemmUniversalIN4cute5tupleIJiiiiEEENS1_10collective13CollectiveMmaINS1_34MainloopSm90TmaGmmaWarpSpecializedILi4ENS5_IJNS4_1CILi2EEENSA_ILi1EEESC_EEENS1_32KernelTmaWarpSpecializedPingpongEEENS5_IJNSA_ILi64EEENSA_ILi32EEENSA_ILi256EEEEEENS_6half_tENS5_IJlSC_lEEESK_SL_NS4_8TiledMMAINS4_8MMA_AtomIJNS4_4SM904GMMA25MMA_64x32x16_F32F16F16_SSILNSP_5MajorE0ELSR_0ELNSP_7ScaleInE1ELSS_1EEEEEENS4_6LayoutINS5_IJSC_SC_SC_EEENS5_IJNSA_ILi0EEESX_SX_EEEEENS5_IJNS4_10UnderscoreES10_S10_EEEEENS4_13SM90_TMA_LOADENS4_14ComposedLayoutINS4_7SwizzleILi3ELi4ELi3EEENS4_18smem_ptr_flag_bitsILi16EEENSV_INS5_IJNSA_ILi8EEESG_EEENS5_IJSG_SC_EEEEEEEvNS4_8identityENS4_23SM90_TMA_LOAD_MULTICASTES1D_vS1E_EENS_8epilogue10collective6detail29Sm90TmaWarpSpecializedAdapterINS1I_15DefaultEpilogueISK_SL_SL_NS1H_6thread17LinearCombinationISK_Li1EffLNS1M_9ScaleType4KindE0ELNS_15FloatRoundStyleE2ESK_EENS1_15EpilogueDefaultEEEEEvvEEEEvNT_6ParamsE)
        /*0014*/ 	.word	0x00000000


	//----- nvinfo : EIATTR_MIN_STACK_SIZE
	.align		4
.L_17:
        /*0018*/ 	.byte	0x04, 0x12
        /*001a*/ 	.short	(.L_19 - .L_18)
	.align		4
.L_18:
        /*001c*/ 	.word	index@(_ZN7cutlass13device_kernelINS_4gemm6kernel13GemmUniversalIN4cute5tupleIJiiiiEEENS1_10collective13CollectiveMmaINS1_34MainloopSm90TmaGmmaWarpSpecializedILi4ENS5_IJNS4_1CILi2EEENSA_ILi1EEESC_EEENS1_32KernelTmaWarpSpecializedPingpongEEENS5_IJNSA_ILi64EEENSA_ILi32EEENSA_ILi256EEEEEENS_6half_tENS5_IJlSC_lEEESK_SL_NS4_8TiledMMAINS4_8MMA_AtomIJNS4_4SM904GMMA25MMA_64x32x16_F32F16F16_SSILNSP_5MajorE0ELSR_0ELNSP_7ScaleInE1ELSS_1EEEEEENS4_6LayoutINS5_IJSC_SC_SC_EEENS5_IJNSA_ILi0EEESX_SX_EEEEENS5_IJNS4_10UnderscoreES10_S10_EEEEENS4_13SM90_TMA_LOADENS4_14ComposedLayoutINS4_7SwizzleILi3ELi4ELi3EEENS4_18smem_ptr_flag_bitsILi16EEENSV_INS5_IJNSA_ILi8EEESG_EEENS5_IJSG_SC_EEEEEEEvNS4_8identityENS4_23SM90_TMA_LOAD_MULTICASTES1D_vS1E_EENS_8epilogue10collective6detail29Sm90TmaWarpSpecializedAdapterINS1I_15DefaultEpilogueISK_SL_SL_NS1H_6thread17LinearCombinationISK_Li1EffLNS1M_9ScaleType4KindE0ELNS_15FloatRoundStyleE2ESK_EENS1_15EpilogueDefaultEEEEEvvEEEEvNT_6ParamsE)
        /*0020*/ 	.word	0x00000000
.L_19:


//--------------------- .nv.compat                --------------------------
	.section	.nv.compat,"",@"SHT_CUDA_COMPAT_INFO"
	.align	4
        /*0000*/ 	.byte	0x02, 0x09, 0x01, 0x00, 0x02, 0x02, 0x04, 0x00, 0x02, 0x05, 0x05, 0x00, 0x03, 0x07, 0x01, 0x01
        /*0010*/ 	.byte	0x02, 0x03, 0x01, 0x00, 0x02, 0x06, 0x01, 0x00, 0x04, 0x0b, 0x08, 0x00, 0x00, 0x00, 0x00, 0x00
        /*0020*/ 	.byte	0x00, 0x00, 0x00, 0x00


//--------------------- .nv.info._ZN7cutlass13device_kernelINS_4gemm6kernel13GemmUniversalIN4cute5tupleIJiiiiEEENS1_10collective13CollectiveMmaINS1_34MainloopSm90TmaGmmaWarpSpecializedILi4ENS5_IJNS4_1CILi2EEENSA_ILi1EEESC_EEENS1_32KernelTmaWarpSpecializedPingpongEEENS5_IJNSA_ILi64EEENSA_ILi32EEENSA_ILi256EEEEEENS_6half_tENS5_IJlSC_lEEESK_SL_NS4_8TiledMMAINS4_8MMA_AtomIJNS4_4SM904GMMA25MMA_64x32x16_F32F16F16_SSILNSP_5MajorE0ELSR_0ELNSP_7ScaleInE1ELSS_1EEEEEENS4_6LayoutINS5_IJSC_SC_SC_EEENS5_IJNSA_ILi0EEESX_SX_EEEEENS5_IJNS4_10UnderscoreES10_S10_EEEEENS4_13SM90_TMA_LOADENS4_14ComposedLayoutINS4_7SwizzleILi3ELi4ELi3EEENS4_18smem_ptr_flag_bitsILi16EEENSV_INS5_IJNSA_ILi8EEESG_EEENS5_IJSG_SC_EEEEEEEvNS4_8identityENS4_23SM90_TMA_LOAD_MULTICASTES1D_vS1E_EENS_8epilogue10collective6detail29Sm90TmaWarpSpecializedAdapterINS1I_15DefaultEpilogueISK_SL_SL_NS1H_6thread17LinearCombinationISK_Li1EffLNS1M_9ScaleType4KindE0ELNS_15FloatRoundStyleE2ESK_EENS1_15EpilogueDefaultEEEEEvvEEEEvNT_6ParamsE --------------------------
	.section	.nv.info._ZN7cutlass13device_kernelINS_4gemm6kernel13GemmUniversalIN4cute5tupleIJiiiiEEENS1_10collective13CollectiveMmaINS1_34MainloopSm90TmaGmmaWarpSpecializedILi4ENS5_IJNS4_1CILi2EEENSA_ILi1EEESC_EEENS1_32KernelTmaWarpSpecializedPingpongEEENS5_IJNSA_ILi64EEENSA_ILi32EEENSA_ILi256EEEEEENS_6half_tENS5_IJlSC_lEEESK_SL_NS4_8TiledMMAINS4_8MMA_AtomIJNS4_4SM904GMMA25MMA_64x32x16_F32F16F16_SSILNSP_5MajorE0ELSR_0ELNSP_7ScaleInE1ELSS_1EEEEEENS4_6LayoutINS5_IJSC_SC_SC_EEENS5_IJNSA_ILi0EEESX_SX_EEEEENS5_IJNS4_10UnderscoreES10_S10_EEEEENS4_13SM90_TMA_LOADENS4_14ComposedLayoutINS4_7SwizzleILi3ELi4ELi3EEENS4_18smem_ptr_flag_bitsILi16EEENSV_INS5_IJNSA_ILi8EEESG_EEENS5_IJSG_SC_EEEEEEEvNS4_8identityENS4_23SM90_TMA_LOAD_MULTICASTES1D_vS1E_EENS_8epilogue10collective6detail29Sm90TmaWarpSpecializedAdapterINS1I_15DefaultEpilogueISK_SL_SL_NS1H_6thread17LinearCombinationISK_Li1EffLNS1M_9ScaleType4KindE0ELNS_15FloatRoundStyleE2ESK_EENS1_15EpilogueDefaultEEEEEvvEEEEvNT_6ParamsE,"",@"SHT_CUDA_INFO"
	.sectionflags	@""
	.align	4


	//----- nvinfo : EIATTR_CUDA_API_VERSION
	.align		4
        /*0000*/ 	.byte	0x04, 0x37
        /*0002*/ 	.short	(.L_21 - .L_20)
.L_20:
        /*0004*/ 	.word	0x00000082


	//----- nvinfo : EIATTR_KPARAM_INFO
	.align		4
.L_21:
        /*0008*/ 	.byte	0x04, 0x17
        /*000a*/ 	.short	(.L_23 - .L_22)
.L_22:
        /*000c*/ 	.word	0x00000000
        /*0010*/ 	.short	0x0000
        /*0012*/ 	.short	0x0070
        /*0014*/ 	.byte	0x00, 0xf0, 0x01, 0x10


	//----- nvinfo : EIATTR_SPARSE_MMA_MASK
	.align		4
.L_23:
        /*0018*/ 	.byte	0x03, 0x50
        /*001a*/ 	.short	0x0000


	//----- nvinfo : EIATTR_MAXREG_COUNT
	.align		4
        /*001c*/ 	.byte	0x03, 0x1b
        /*001e*/ 	.short	0x00a8


	//----- nvinfo : EIATTR_NUM_BARRIERS
	.align		4
        /*0020*/ 	.byte	0x02, 0x4c
        /*0022*/ 	.byte	0x01
	.zero		1


	//----- nvinfo : EIATTR_EXTERNS
	.align		4
        /*0024*/ 	.byte	0x04, 0x0f
        /*0026*/ 	.short	(.L_25 - .L_24)


	//   ....[0]....
	.align		4
.L_24:
        /*0028*/ 	.word	index@(__assertfail)


	//----- nvinfo : EIATTR_MERCURY_ISA_VERSION
	.align		4
.L_25:
        /*002c*/ 	.byte	0x03, 0x5f
        /*002e*/ 	.short	0x0101


	//----- nvinfo : EIATTR_INT_WARP_WIDE_INSTR_OFFSETS
	.align		4
        /*0030*/ 	.byte	0x04, 0x31
        /*0032*/ 	.short	(.L_27 - .L_26)


	//   ....[0]....
.L_26:
        /*0034*/ 	.word	0x000005d0


	//   ....[1]....
        /*0038*/ 	.word	0x00000610


	//   ....[2]....
        /*003c*/ 	.word	0x000006a0


	//   ....[3]....
        /*0040*/ 	.word	0x000006b0


	//   ....[4]....
        /*0044*/ 	.word	0x000006d0


	//   ....[5]....
        /*0048*/ 	.word	0x000006f0


	//   ....[6]....
        /*004c*/ 	.word	0x000007e0


	//   ....[7]....
        /*0050*/ 	.word	0x00000800


	//   ....[8]....
        /*0054*/ 	.word	0x00002ca0


	//----- nvinfo : EIATTR_COOP_GROUP_MASK_REGIDS
	.align		4
.L_27:
        /*0058*/ 	.byte	0x04, 0x29
        /*005a*/ 	.short	(.L_29 - .L_28)


	//   ....[0]....
.L_28:
        /*005c*/ 	.word	0xffffffff


	//   ....[1]....
        /*0060*/ 	.word	0xffffffff


	//   ....[2]....
        /*0064*/ 	.word	0xffffffff


	//   ....[3]....
        /*0068*/ 	.word	0xffffffff


	//   ....[4]....
        /*006c*/ 	.word	0xffffffff


	//   ....[5]....
        /*0070*/ 	.word	0xffffffff


	//   ....[6]....
        /*0074*/ 	.word	0xffffffff


	//----- nvinfo : EIATTR_COOP_GROUP_INSTR_OFFSETS
	.align		4
.L_29:
        /*0078*/ 	.byte	0x04, 0x28
        /*007a*/ 	.short	(.L_31 - .L_30)


	//   ....[0]....
.L_30:
        /*007c*/ 	.word	0x00000060


	//   ....[1]....
        /*0080*/ 	.word	0x00000080


	//   ....[2]....
        /*0084*/ 	.word	0x00000180


	//   ....[3]....
        /*0088*/ 	.word	0x000003b0


	//   ....[4]....
        /*008c*/ 	.word	0x00000400


	//   ....[5]....
        /*0090*/ 	.word	0x000004f0


	//   ....[6]....
        /*0094*/ 	.word	0x00000980


	//----- nvinfo : EIATTR_REG_RECONFIG
	.align		4
.L_31:
        /*0098*/ 	.byte	0x01, 0x54
	.zero		2


	//----- nvinfo : EIATTR_SYSCALL_OFFSETS
	.align		4
        /*009c*/ 	.byte	0x04, 0x46
        /*009e*/ 	.short	(.L_33 - .L_32)


	//   ....[0]....
.L_32:
        /*00a0*/ 	.word	0x00001a30


	//----- nvinfo : EIATTR_MBARRIER_INSTR_OFFSETS
	.align		4
.L_33:
        /*00a4*/ 	.byte	0x04, 0x39
        /*00a6*/ 	.short	(.L_35 - .L_34)


	//   ....[0]....
.L_34:
        /*00a8*/ 	.word	0x00000300
        /*00ac*/ 	.word	0x000000ff
        /*00b0*/ 	.word	0x00000000
        /*00b4*/ 	.short	0x0100
        /*00b6*/ 	.byte	0x07
	.zero		1


	//   ....[1]....
        /*00b8*/ 	.word	0x00000310
        /*00bc*/ 	.word	0x000000ff
        /*00c0*/ 	.word	0x00000020
        /*00c4*/ 	.short	0x0100
        /*00c6*/ 	.byte	0x07
	.zero		1


	//   ....[2]....
        /*00c8*/ 	.word	0x00000320
        /*00cc*/ 	.word	0x000000ff
        /*00d0*/ 	.word	0x00000008
        /*00d4*/ 	.short	0x0100
        /*00d6*/ 	.byte	0x07
	.zero		1


	//   ....[3]....
        /*00d8*/ 	.word	0x00000330
        /*00dc*/ 	.word	0x000000ff
        /*00e0*/ 	.word	0x00000028
        /*00e4*/ 	.short	0x0100
        /*00e6*/ 	.byte	0x07
	.zero		1


	//   ....[4]....
        /*00e8*/ 	.word	0x00000340
        /*00ec*/ 	.word	0x000000ff
        /*00f0*/ 	.word	0x00000010
        /*00f4*/ 	.short	0x0100
        /*00f6*/ 	.byte	0x07
	.zero		1


	//   ....[5]....
        /*00f8*/ 	.word	0x00000350
        /*00fc*/ 	.word	0x000000ff
        /*0100*/ 	.word	0x00000030
        /*0104*/ 	.short	0x0100
        /*0106*/ 	.byte	0x07
	.zero		1


	//   ....[6]....
        /*0108*/ 	.word	0x00000360
        /*010c*/ 	.word	0x000000ff
        /*0110*/ 	.word	0x00000018
        /*0114*/ 	.short	0x0100
        /*0116*/ 	.byte	0x07
	.zero		1


	//   ....[7]....
        /*0118*/ 	.word	0x00000370
        /*011c*/ 	.word	0x000000ff
        /*0120*/ 	.word	0x00000038
        /*0124*/ 	.short	0x0100
        /*0126*/ 	.byte	0x07
	.zero		1


	//   ....[8]....
        /*0128*/ 	.word	0x00000840
        /*012c*/ 	.word	0x000000ff
        /*0130*/ 	.word	0x00000070
        /*0134*/ 	.short	0x0100
        /*0136*/ 	.byte	0x0c
	.zero		1


	//   ....[9]....
        /*0138*/ 	.word	0x00000890
        /*013c*/ 	.word	0x000000ff
        /*0140*/ 	.word	0x00000078
        /*0144*/ 	.short	0x0100
        /*0146*/ 	.byte	0x0c
	.zero		1


	//   ....[10]....
        /*0148*/ 	.word	0x000008c0
        /*014c*/ 	.word	0x000000ff
        /*0150*/ 	.word	0x00000050
        /*0154*/ 	.short	0x0100
        /*0156*/ 	.byte	0x0d
	.zero		1


	//   ....[11]....
        /*0158*/ 	.word	0x00000910
        /*015c*/ 	.word	0x000000ff
        /*0160*/ 	.word	0x00000058
        /*0164*/ 	.short	0x0100
        /*0166*/ 	.byte	0x0d
	.zero		1


	//   ....[12]....
        /*0168*/ 	.word	0x00000920
        /*016c*/ 	.word	0x000000ff
        /*0170*/ 	.word	0x00000060
        /*0174*/ 	.short	0x0100
        /*0176*/ 	.byte	0x0d
	.zero		1


	//   ....[13]....
        /*0178*/ 	.word	0x00000930
        /*017c*/ 	.word	0x000000ff
        /*0180*/ 	.word	0x00000068
        /*0184*/ 	.short	0x0100
        /*0186*/ 	.byte	0x0d
	.zero		1


	//   ....[14]....
        /*0188*/ 	.word	0x000018f0
        /*018c*/ 	.word	0x00000031
        /*0190*/ 	.word	0xfffffff8
        /*0194*/ 	.short	0x010a
        /*0196*/ 	.byte	0x3f
	.zero		1


	//   ....[15]....
        /*0198*/ 	.word	0x00001ac0
        /*019c*/ 	.word	0x00000003
        /*01a0*/ 	.word	0x00000000
        /*01a4*/ 	.short	0x010a
        /*01a6*/ 	.byte	0x3f
	.zero		1


	//   ....[16]....
        /*01a8*/ 	.word	0x00001b00
        /*01ac*/ 	.word	0x00000003
        /*01b0*/ 	.word	0x00000000
        /*01b4*/ 	.short	0x010a
        /*01b6*/ 	.byte	0x3f
	.zero		1


	//   ....[17]....
        /*01b8*/ 	.word	0x00002340
        /*01bc*/ 	.word	0x000000ff
        /*01c0*/ 	.word	0x00000000
        /*01c4*/ 	.short	0x010a
        /*01c6*/ 	.byte	0x04
	.zero		1


	//   ....[18]....
        /*01c8*/ 	.word	0x00002380
        /*01cc*/ 	.word	0x000000ff
        /*01d0*/ 	.word	0x00000000
        /*01d4*/ 	.short	0x010a
        /*01d6*/ 	.byte	0x04
	.zero		1


	//   ....[19]....
        /*01d8*/ 	.word	0x00002b30
        /*01dc*/ 	.word	0x00000005
        /*01e0*/ 	.word	0x00000000
        /*01e4*/ 	.short	0x0101
        /*01e6*/ 	.byte	0x3f
	.zero		1


	//   ....[20]....
        /*01e8*/ 	.word	0x00002c30
        /*01ec*/ 	.word	0x00000035
        /*01f0*/ 	.word	0x00000000
        /*01f4*/ 	.short	0x0101
        /*01f6*/ 	.byte	0x34
	.zero		1


	//   ....[21]....
        /*01f8*/ 	.word	0x00002d20
        /*01fc*/ 	.word	0x00000003
        /*0200*/ 	.word	0x00000000
        /*0204*/ 	.short	0x0101
        /*0206*/ 	.byte	0x3f
	.zero		1


	//   ....[22]....
        /*0208*/ 	.word	0x00002d80
        /*020c*/ 	.word	0x00000031
        /*0210*/ 	.word	0x00000008
        /*0214*/ 	.short	0x010a
        /*0216*/ 	.byte	0x3f
	.zero		1


	//   ....[23]....
        /*0218*/ 	.word	0x00004160
        /*021c*/ 	.word	0x00000032
        /*0220*/ 	.word	0x00000000
        /*0224*/ 	.short	0x0101
        /*0226*/ 	.byte	0x34
	.zero		1


	//   ....[24]....
        /*0228*/ 	.word	0x00004bc0
        /*022c*/ 	.word	0x00000008
        /*0230*/ 	.word	0x00000020
        /*0234*/ 	.short	0x010a
        /*0236*/ 	.byte	0x3f
	.zero		1


	//   ....[25]....
        /*0238*/ 	.word	0x000051b0
        /*023c*/ 	.word	0x00000004
        /*0240*/ 	.word	0x00000078
        /*0244*/ 	.short	0x0101
        /*0246*/ 	.byte	0x3f
	.zero		1


	//   ....[26]....
        /*0248*/ 	.word	0x00005920
        /*024c*/ 	.word	0x00000007
        /*0250*/ 	.word	0x00000000
        /*0254*/ 	.short	0x010a
        /*0256*/ 	.byte	0x3f
	.zero		1


	//   ....[27]....
        /*0258*/ 	.word	0x000059a0
        /*025c*/ 	.word	0x00000009
        /*0260*/ 	.word	0x00000000
        /*0264*/ 	.short	0x010a
        /*0266*/ 	.byte	0x3f
	.zero		1


	//   ....[28]....
        /*0268*/ 	.word	0x00005a30
        /*026c*/ 	.word	0x00000006
        /*0270*/ 	.word	0x00000000
        /*0274*/ 	.short	0x010a
        /*0276*/ 	.byte	0x3f
	.zero		1


	//   ....[29]....
        /*0278*/ 	.word	0x00005ac0
        /*027c*/ 	.word	0x00000003
        /*0280*/ 	.word	0x00000000
        /*0284*/ 	.short	0x010a
        /*0286*/ 	.byte	0x3f
	.zero		1


	//   ....[30]....
        /*0288*/ 	.word	0x00005b20
        /*028c*/ 	.word	0x00000031
        /*0290*/ 	.word	0xfffffff8
        /*0294*/ 	.short	0x010a
        /*0296*/ 	.byte	0x3f
	.zero		1


	//   ....[31]....
        /*0298*/ 	.word	0x00005b70
        /*029c*/ 	.word	0x00000003
        /*02a0*/ 	.word	0x00000000
        /*02a4*/ 	.short	0x010a
        /*02a6*/ 	.byte	0x3f
	.zero		1


	//   ....[32]....
        /*02a8*/ 	.word	0x00005bd0
        /*02ac*/ 	.word	0x00000005
        /*02b0*/ 	.word	0x00000000
        /*02b4*/ 	.short	0x010a
        /*02b6*/ 	.byte	0x3f
	.zero		1


	//   ....[33]....
        /*02b8*/ 	.word	0x00005c20
        /*02bc*/ 	.word	0x00000031
        /*02c0*/ 	.word	0x00000008
        /*02c4*/ 	.short	0x010a
        /*02c6*/ 	.byte	0x3f
	.zero		1


	//   ....[34]....
        /*02c8*/ 	.word	0x00005cf0
        /*02cc*/ 	.word	0x00000008
        /*02d0*/ 	.word	0x00000020
        /*02d4*/ 	.short	0x010a
        /*02d6*/ 	.byte	0x3f
	.zero		1


	//   ....[35]....
        /*02d8*/ 	.word	0x00005dc0
        /*02dc*/ 	.word	0x00000007
        /*02e0*/ 	.word	0x00000000
        /*02e4*/ 	.short	0x010a
        /*02e6*/ 	.byte	0x3f
	.zero		1


	//   ....[36]....
        /*02e8*/ 	.word	0x00005e10
        /*02ec*/ 	.word	0x00000009
        /*02f0*/ 	.word	0x00000000
        /*02f4*/ 	.short	0x010a
        /*02f6*/ 	.byte	0x3f
	.zero		1


	//   ....[37]....
        /*02f8*/ 	.word	0x00005e60
        /*02fc*/ 	.word	0x00000006
        /*0300*/ 	.word	0x00000000
        /*0304*/ 	.short	0x010a
        /*0306*/ 	.byte	0x3f
	.zero		1


	//----- nvinfo : EIATTR_NUM_MBARRIERS
	.align		4
.L_35:
        /*0308*/ 	.byte	0x03, 0x38
        /*030a*/ 	.short	0x000e


	//----- nvinfo : EIATTR_EXIT_INSTR_OFFSETS
	.align		4
        /*030c*/ 	.byte	0x04, 0x1c
        /*030e*/ 	.short	(.L_37 - .L_36)


	//   ....[0]....
.L_36:
        /*0310*/ 	.word	0x00001490


	//   ....[1]....
        /*0314*/ 	.word	0x000014f0


	//   ....[2]....
        /*0318*/ 	.word	0x000048a0


	//   ....[3]....
        /*031c*/ 	.word	0x000048d0


	//   ....[4]....
        /*0320*/ 	.word	0x00005b10


	//----- nvinfo : EIATTR_MAX_THREADS
	.align		4
.L_37:
        /*0324*/ 	.byte	0x04, 0x05
        /*0326*/ 	.short	(.L_39 - .L_38)
.L_38:
        /*0328*/ 	.word	0x00000180
        /*032c*/ 	.word	0x00000001
        /*0330*/ 	.word	0x00000001


	//----- nvinfo : EIATTR_CRS_STACK_SIZE
	.align		4
.L_39:
        /*0334*/ 	.byte	0x04, 0x1e
        /*0336*/ 	.short	(.L_41 - .L_40)
.L_40:
        /*0338*/ 	.word	0x00000000


	//----- nvinfo : EIATTR_CBANK_PARAM_SIZE
	.align		4
.L_41:
        /*033c*/ 	.byte	0x03, 0x19
        /*033e*/ 	.short	0x0470


	//----- nvinfo : EIATTR_PARAM_CBANK
	.align		4
        /*0340*/ 	.byte	0x04, 0x0a
        /*0342*/ 	.short	(.L_43 - .L_42)
	.align		4
.L_42:
        /*0344*/ 	.word	index@(.nv.constant0._ZN7cutlass13device_kernelINS_4gemm6kernel13GemmUniversalIN4cute5tupleIJiiiiEEENS1_10collective13CollectiveMmaINS1_34MainloopSm90TmaGmmaWarpSpecializedILi4ENS5_IJNS4_1CILi2EEENSA_ILi1EEESC_EEENS1_32KernelTmaWarpSpecializedPingpongEEENS5_IJNSA_ILi64EEENSA_ILi32EEENSA_ILi256EEEEEENS_6half_tENS5_IJlSC_lEEESK_SL_NS4_8TiledMMAINS4_8MMA_AtomIJNS4_4SM904GMMA25MMA_64x32x16_F32F16F16_SSILNSP_5MajorE0ELSR_0ELNSP_7ScaleInE1ELSS_1EEEEEENS4_6LayoutINS5_IJSC_SC_SC_EEENS5_IJNSA_ILi0EEESX_SX_EEEEENS5_IJNS4_10UnderscoreES10_S10_EEEEENS4_13SM90_TMA_LOADENS4_14ComposedLayoutINS4_7SwizzleILi3ELi4ELi3EEENS4_18smem_ptr_flag_bitsILi16EEENSV_INS5_IJNSA_ILi8EEESG_EEENS5_IJSG_SC_EEEEEEEvNS4_8identityENS4_23SM90_TMA_LOAD_MULTICASTES1D_vS1E_EENS_8epilogue10collective6detail29Sm90TmaWarpSpecializedAdapterINS1I_15DefaultEpilogueISK_SL_SL_NS1H_6thread17LinearCombinationISK_Li1EffLNS1M_9ScaleType4KindE0ELNS_15FloatRoundStyleE2ESK_EENS1_15EpilogueDefaultEEEEEvvEEEEvNT_6ParamsE)
        /*0348*/ 	.short	0x0210
        /*034a*/ 	.short	0x0470


	//----- nvinfo : EIATTR_SW_WAR
	.align		4
.L_43:
        /*034c*/ 	.byte	0x04, 0x36
        /*034e*/ 	.short	(.L_45 - .L_44)
.L_44:
        /*0350*/ 	.word	0x00000008
.L_45:


//--------------------- .nv.callgraph             --------------------------
	.section	.nv.callgraph,"",@"SHT_CUDA_CALLGRAPH"
	.align	4
	.sectionentsize	8
	.align		4
        /*0000*/ 	.word	0x00000000
	.align		4
        /*0004*/ 	.word	0xffffffff
	.align		4
        /*0008*/ 	.word	index@(_ZN7cutlass13device_kernelINS_4gemm6kernel13GemmUniversalIN4cute5tupleIJiiiiEEENS1_10collective13CollectiveMmaINS1_34MainloopSm90TmaGmmaWarpSpecializedILi4ENS5_IJNS4_1CILi2EEENSA_ILi1EEESC_EEENS1_32KernelTmaWarpSpecializedPingpongEEENS5_IJNSA_ILi64EEENSA_ILi32EEENSA_ILi256EEEEEENS_6half_tENS5_IJlSC_lEEESK_SL_NS4_8TiledMMAINS4_8MMA_AtomIJNS4_4SM904GMMA25MMA_64x32x16_F32F16F16_SSILNSP_5MajorE0ELSR_0ELNSP_7ScaleInE1ELSS_1EEEEEENS4_6LayoutINS5_IJSC_SC_SC_EEENS5_IJNSA_ILi0EEESX_SX_EEEEENS5_IJNS4_10UnderscoreES10_S10_EEEEENS4_13SM90_TMA_LOADENS4_14ComposedLayoutINS4_7SwizzleILi3ELi4ELi3EEENS4_18smem_ptr_flag_bitsILi16EEENSV_INS5_IJNSA_ILi8EEESG_EEENS5_IJSG_SC_EEEEEEEvNS4_8identityENS4_23SM90_TMA_LOAD_MULTICASTES1D_vS1E_EENS_8epilogue10collective6detail29Sm90TmaWarpSpecializedAdapterINS1I_15DefaultEpilogueISK_SL_SL_NS1H_6thread17LinearCombinationISK_Li1EffLNS1M_9ScaleType4KindE0ELNS_15FloatRoundStyleE2ESK_EENS1_15EpilogueDefaultEEEEEvvEEEEvNT_6ParamsE)
	.align		4
        /*000c*/ 	.word	index@(__assertfail)
	.align		4
        /*0010*/ 	.word	0x00000000
	.align		4
        /*0014*/ 	.word	0xfffffffe
	.align		4
        /*0018*/ 	.word	0x00000000
	.align		4
        /*001c*/ 	.word	0xfffffffd
	.align		4
        /*0020*/ 	.word	0x00000000
	.align		4
        /*0024*/ 	.word	0xfffffffc


//--------------------- .nv.constant4             --------------------------
	.section	.nv.constant4,"a",@progbits
	.align	8
	.align		8
.nv.constant4:
        /*0000*/ 	.dword	__assertfail
	.align		8
        /*0008*/ 	.dword	__unnamed_1
	.align		8
        /*0010*/ 	.dword	_ZN39_INTERNAL_5194c432_4_k_cu_1be9a935_66544cuda3std3__45__cpo5beginE
	.align		8
        /*0018*/ 	.dword	_ZN39_INTERNAL_5194c432_4_k_cu_1be9a935_66544cuda3std3__45__cpo3endE
	.align		8
        /*0020*/ 	.dword	_ZN39_INTERNAL_5194c432_4_k_cu_1be9a935_66544cuda3std3__45__cpo6cbeginE
	.align		8
        /*0028*/ 	.dword	_ZN39_INTERNAL_5194c432_4_k_cu_1be9a935_66544cuda3std3__45__cpo4cendE
	.align		8
        /*0030*/ 	.dword	_ZN39_INTERNAL_5194c432_4_k_cu_1be9a935_66544cuda3std3__441_GLOBAL__N__5194c432_4_k_cu_1be9a935_66546ignoreE
	.align		8
        /*0038*/ 	.dword	_ZN39_INTERNAL_5194c432_4_k_cu_1be9a935_66544cuda3std3__419piecewise_constructE
	.align		8
        /*0040*/ 	.dword	_ZN39_INTERNAL_5194c432_4_k_cu_1be9a935_66544cuda3std3__48in_placeE
	.align		8
        /*0048*/ 	.dword	_ZN39_INTERNAL_5194c432_4_k_cu_1be9a935_66544cuda3std6ranges3__45__cpo4swapE
	.align		8
        /*0050*/ 	.dword	_ZN39_INTERNAL_5194c432_4_k_cu_1be9a935_66544cuda3std6ranges3__45__cpo9iter_moveE
	.align		8
        /*0058*/ 	.dword	_ZN39_INTERNAL_5194c432_4_k_cu_1be9a935_66544cute7productE
	.align		8
        /*0060*/ 	.dword	_ZN39_INTERNAL_5194c432_4_k_cu_1be9a935_66544cute1_E
	.align		8
        /*0068*/ 	.dword	$str$22
	.align		8
        /*0070*/ 	.dword	$str$23


//--------------------- .text._ZN7cutlass13device_kernelINS_4gemm6kernel13GemmUniversalIN4cute5tupleIJiiiiEEENS1_10collective13CollectiveMmaINS1_34MainloopSm90TmaGmmaWarpSpecializedILi4ENS5_IJNS4_1CILi2EEENSA_ILi1EEESC_EEENS1_32KernelTmaWarpSpecializedPingpongEEENS5_IJNSA_ILi64EEENSA_ILi32EEENSA_ILi256EEEEEENS_6half_tENS5_IJlSC_lEEESK_SL_NS4_8TiledMMAINS4_8MMA_AtomIJNS4_4SM904GMMA25MMA_64x32x16_F32F16F16_SSILNSP_5MajorE0ELSR_0ELNSP_7ScaleInE1ELSS_1EEEEEENS4_6LayoutINS5_IJSC_SC_SC_EEENS5_IJNSA_ILi0EEESX_SX_EEEEENS5_IJNS4_10UnderscoreES10_S10_EEEEENS4_13SM90_TMA_LOADENS4_14ComposedLayoutINS4_7SwizzleILi3ELi4ELi3EEENS4_18smem_ptr_flag_bitsILi16EEENSV_INS5_IJNSA_ILi8EEESG_EEENS5_IJSG_SC_EEEEEEEvNS4_8identityENS4_23SM90_TMA_LOAD_MULTICASTES1D_vS1E_EENS_8epilogue10collective6detail29Sm90TmaWarpSpecializedAdapterINS1I_15DefaultEpilogueISK_SL_SL_NS1H_6thread17LinearCombinationISK_Li1EffLNS1M_9ScaleType4KindE0ELNS_15FloatRoundStyleE2ESK_EENS1_15EpilogueDefaultEEEEEvvEEEEvNT_6ParamsE --------------------------
	.section	.text._ZN7cutlass13device_kernelINS_4gemm6kernel13GemmUniversalIN4cute5tupleIJiiiiEEENS1_10collective13CollectiveMmaINS1_34MainloopSm90TmaGmmaWarpSpecializedILi4ENS5_IJNS4_1CILi2EEENSA_ILi1EEESC_EEENS1_32KernelTmaWarpSpecializedPingpongEEENS5_IJNSA_ILi64EEENSA_ILi32EEENSA_ILi256EEEEEENS_6half_tENS5_IJlSC_lEEESK_SL_NS4_8TiledMMAINS4_8MMA_AtomIJNS4_4SM904GMMA25MMA_64x32x16_F32F16F16_SSILNSP_5MajorE0ELSR_0ELNSP_7ScaleInE1ELSS_1EEEEEENS4_6LayoutINS5_IJSC_SC_SC_EEENS5_IJNSA_ILi0EEESX_SX_EEEEENS5_IJNS4_10UnderscoreES10_S10_EEEEENS4_13SM90_TMA_LOADENS4_14ComposedLayoutINS4_7SwizzleILi3ELi4ELi3EEENS4_18smem_ptr_flag_bitsILi16EEENSV_INS5_IJNSA_ILi8EEESG_EEENS5_IJSG_SC_EEEEEEEvNS4_8identityENS4_23SM90_TMA_LOAD_MULTICASTES1D_vS1E_EENS_8epilogue10collective6detail29Sm90TmaWarpSpecializedAdapterINS1I_15DefaultEpilogueISK_SL_SL_NS1H_6thread17LinearCombinationISK_Li1EffLNS1M_9ScaleType4KindE0ELNS_15FloatRoundStyleE2ESK_EENS1_15EpilogueDefaultEEEEEvvEEEEvNT_6ParamsE,"ax",@progbits
	.align	128
.text._ZN7cutlass13device_kernelINS_4gemm6kernel13GemmUniversalIN4cute5tupleIJiiiiEEENS1_10collective13CollectiveMmaINS1_34MainloopSm90TmaGmmaWarpSpecializedILi4ENS5_IJNS4_1CILi2EEENSA_ILi1EEESC_EEENS1_32KernelTmaWarpSpecializedPingpongEEENS5_IJNSA_ILi64EEENSA_ILi32EEENSA_ILi256EEEEEENS_6half_tENS5_IJlSC_lEEESK_SL_NS4_8TiledMMAINS4_8MMA_AtomIJNS4_4SM904GMMA25MMA_64x32x16_F32F16F16_SSILNSP_5MajorE0ELSR_0ELNSP_7ScaleInE1ELSS_1EEEEEENS4_6LayoutINS5_IJSC_SC_SC_EEENS5_IJNSA_ILi0EEESX_SX_EEEEENS5_IJNS4_10UnderscoreES10_S10_EEEEENS4_13SM90_TMA_LOADENS4_14ComposedLayoutINS4_7SwizzleILi3ELi4ELi3EEENS4_18smem_ptr_flag_bitsILi16EEENSV_INS5_IJNSA_ILi8EEESG_EEENS5_IJSG_SC_EEEEEEEvNS4_8identityENS4_23SM90_TMA_LOAD_MULTICASTES1D_vS1E_EENS_8epilogue10collective6detail29Sm90TmaWarpSpecializedAdapterINS1I_15DefaultEpilogueISK_SL_SL_NS1H_6thread17LinearCombinationISK_Li1EffLNS1M_9ScaleType4KindE0ELNS_15FloatRoundStyleE2ESK_EENS1_15EpilogueDefaultEEEEEvvEEEEvNT_6ParamsE:
        .type           _ZN7cutlass13device_kernelINS_4gemm6kernel13GemmUniversalIN4cute5tupleIJiiiiEEENS1_10collective13CollectiveMmaINS1_34MainloopSm90TmaGmmaWarpSpecializedILi4ENS5_IJNS4_1CILi2EEENSA_ILi1EEESC_EEENS1_32KernelTmaWarpSpecializedPingpongEEENS5_IJNSA_ILi64EEENSA_ILi32EEENSA_ILi256EEEEEENS_6half_tENS5_IJlSC_lEEESK_SL_NS4_8TiledMMAINS4_8MMA_AtomIJNS4_4SM904GMMA25MMA_64x32x16_F32F16F16_SSILNSP_5MajorE0ELSR_0ELNSP_7ScaleInE1ELSS_1EEEEEENS4_6LayoutINS5_IJSC_SC_SC_EEENS5_IJNSA_ILi0EEESX_SX_EEEEENS5_IJNS4_10UnderscoreES10_S10_EEEEENS4_13SM90_TMA_LOADENS4_14ComposedLayoutINS4_7SwizzleILi3ELi4ELi3EEENS4_18smem_ptr_flag_bitsILi16EEENSV_INS5_IJNSA_ILi8EEESG_EEENS5_IJSG_SC_EEEEEEEvNS4_8identityENS4_23SM90_TMA_LOAD_MULTICASTES1D_vS1E_EENS_8epilogue10collective6detail29Sm90TmaWarpSpecializedAdapterINS1I_15DefaultEpilogueISK_SL_SL_NS1H_6thread17LinearCombinationISK_Li1EffLNS1M_9ScaleType4KindE0ELNS_15FloatRoundStyleE2ESK_EENS1_15EpilogueDefaultEEEEEvvEEEEvNT_6ParamsE,@function
        .size           _ZN7cutlass13device_kernelINS_4gemm6kernel13GemmUniversalIN4cute5tupleIJiiiiEEENS1_10collective13CollectiveMmaINS1_34MainloopSm90TmaGmmaWarpSpecializedILi4ENS5_IJNS4_1CILi2EEENSA_ILi1EEESC_EEENS1_32KernelTmaWarpSpecializedPingpongEEENS5_IJNSA_ILi64EEENSA_ILi32EEENSA_ILi256EEEEEENS_6half_tENS5_IJlSC_lEEESK_SL_NS4_8TiledMMAINS4_8MMA_AtomIJNS4_4SM904GMMA25MMA_64x32x16_F32F16F16_SSILNSP_5MajorE0ELSR_0ELNSP_7ScaleInE1ELSS_1EEEEEENS4_6LayoutINS5_IJSC_SC_SC_EEENS5_IJNSA_ILi0EEESX_SX_EEEEENS5_IJNS4_10UnderscoreES10_S10_EEEEENS4_13SM90_TMA_LOADENS4_14ComposedLayoutINS4_7SwizzleILi3ELi4ELi3EEENS4_18smem_ptr_flag_bitsILi16EEENSV_INS5_IJNSA_ILi8EEESG_EEENS5_IJSG_SC_EEEEEEEvNS4_8identityENS4_23SM90_TMA_LOAD_MULTICASTES1D_vS1E_EENS_8epilogue10collective6detail29Sm90TmaWarpSpecializedAdapterINS1I_15DefaultEpilogueISK_SL_SL_NS1H_6thread17LinearCombinationISK_Li1EffLNS1M_9ScaleType4KindE0ELNS_15FloatRoundStyleE2ESK_EENS1_15EpilogueDefaultEEEEEvvEEEEvNT_6ParamsE,(.L_x_104 - _ZN7cutlass13device_kernelINS_4gemm6kernel13GemmUniversalIN4cute5tupleIJiiiiEEENS1_10collective13CollectiveMmaINS1_34MainloopSm90TmaGmmaWarpSpecializedILi4ENS5_IJNS4_1CILi2EEENSA_ILi1EEESC_EEENS1_32KernelTmaWarpSpecializedPingpongEEENS5_IJNSA_ILi64EEENSA_ILi32EEENSA_ILi256EEEEEENS_6half_tENS5_IJlSC_lEEESK_SL_NS4_8TiledMMAINS4_8MMA_AtomIJNS4_4SM904GMMA25MMA_64x32x16_F32F16F16_SSILNSP_5MajorE0ELSR_0ELNSP_7ScaleInE1ELSS_1EEEEEENS4_6LayoutINS5_IJSC_SC_SC_EEENS5_IJNSA_ILi0EEESX_SX_EEEEENS5_IJNS4_10UnderscoreES10_S10_EEEEENS4_13SM90_TMA_LOADENS4_14ComposedLayoutINS4_7SwizzleILi3ELi4ELi3EEENS4_18smem_ptr_flag_bitsILi16EEENSV_INS5_IJNSA_ILi8EEESG_EEENS5_IJSG_SC_EEEEEEEvNS4_8identityENS4_23SM90_TMA_LOAD_MULTICASTES1D_vS1E_EENS_8epilogue10collective6detail29Sm90TmaWarpSpecializedAdapterINS1I_15DefaultEpilogueISK_SL_SL_NS1H_6thread17LinearCombinationISK_Li1EffLNS1M_9ScaleType4KindE0ELNS_15FloatRoundStyleE2ESK_EENS1_15EpilogueDefaultEEEEEvvEEEEvNT_6ParamsE)
        .other          _ZN7cutlass13device_kernelINS_4gemm6kernel13GemmUniversalIN4cute5tupleIJiiiiEEENS1_10collective13CollectiveMmaINS1_34MainloopSm90TmaGmmaWarpSpecializedILi4ENS5_IJNS4_1CILi2EEENSA_ILi1EEESC_EEENS1_32KernelTmaWarpSpecializedPingpongEEENS5_IJNSA_ILi64EEENSA_ILi32EEENSA_ILi256EEEEEENS_6half_tENS5_IJlSC_lEEESK_SL_NS4_8TiledMMAINS4_8MMA_AtomIJNS4_4SM904GMMA25MMA_64x32x16_F32F16F16_SSILNSP_5MajorE0ELSR_0ELNSP_7ScaleInE1ELSS_1EEEEEENS4_6LayoutINS5_IJSC_SC_SC_EEENS5_IJNSA_ILi0EEESX_SX_EEEEENS5_IJNS4_10UnderscoreES10_S10_EEEEENS4_13SM90_TMA_LOADENS4_14ComposedLayoutINS4_7SwizzleILi3ELi4ELi3EEENS4_18smem_ptr_flag_bitsILi16EEENSV_INS5_IJNSA_ILi8EEESG_EEENS5_IJSG_SC_EEEEEEEvNS4_8identityENS4_23SM90_TMA_LOAD_MULTICASTES1D_vS1E_EENS_8epilogue10collective6detail29Sm90TmaWarpSpecializedAdapterINS1I_15DefaultEpilogueISK_SL_SL_NS1H_6thread17LinearCombinationISK_Li1EffLNS1M_9ScaleType4KindE0ELNS_15FloatRoundStyleE2ESK_EENS1_15EpilogueDefaultEEEEEvvEEEEvNT_6ParamsE,@"STO_CUDA_ENTRY STV_DEFAULT"
_ZN7cutlass13device_kernelINS_4gemm6kernel13GemmUniversalIN4cute5tupleIJiiiiEEENS1_10collective13CollectiveMmaINS1_34MainloopSm90TmaGmmaWarpSpecializedILi4ENS5_IJNS4_1CILi2EEENSA_ILi1EEESC_EEENS1_32KernelTmaWarpSpecializedPingpongEEENS5_IJNSA_ILi64EEENSA_ILi32EEENSA_ILi256EEEEEENS_6half_tENS5_IJlSC_lEEESK_SL_NS4_8TiledMMAINS4_8MMA_AtomIJNS4_4SM904GMMA25MMA_64x32x16_F32F16F16_SSILNSP_5MajorE0ELSR_0ELNSP_7ScaleInE1ELSS_1EEEEEENS4_6LayoutINS5_IJSC_SC_SC_EEENS5_IJNSA_ILi0EEESX_SX_EEEEENS5_IJNS4_10UnderscoreES10_S10_EEEEENS4_13SM90_TMA_LOADENS4_14ComposedLayoutINS4_7SwizzleILi3ELi4ELi3EEENS4_18smem_ptr_flag_bitsILi16EEENSV_INS5_IJNSA_ILi8EEESG_EEENS5_IJSG_SC_EEEEEEEvNS4_8identityENS4_23SM90_TMA_LOAD_MULTICASTES1D_vS1E_EENS_8epilogue10collective6detail29Sm90TmaWarpSpecializedAdapterINS1I_15DefaultEpilogueISK_SL_SL_NS1H_6thread17LinearCombinationISK_Li1EffLNS1M_9ScaleType4KindE0ELNS_15FloatRoundStyleE2ESK_EENS1_15EpilogueDefaultEEEEEvvEEEEvNT_6ParamsE:
[----:B------:R-:W0:Y:S01]  /*0000*/  LDC R1, c[0x0][0x28] ;  /* 0x00000a00ff017b82 */ /* 0x000e220000000800 */
[----:B------:R-:W1:Y:S01]  /*0010*/  S2R R3, SR_TID.X ;  /* 0x0000000000037919 */ /* 0x000e620000002100 */
[----:B------:R-:W-:Y:S01]  /*0020*/  ELECT P0, URZ, PT ;  /* 0x00000000003f782f */ /* 0x000fe20003800000 */
[----:B------:R-:W-:Y:S01]  /*0030*/  BSSY B0, `(.L_x_0) ;  /* 0x0000014000007945 */ /* 0x000fe20003800000 */
[--C-:B-1----:R-:W-:Y:S02]  /*0040*/  SHF.R.U32.HI R0, RZ, 0x5, R3.reuse ;  /* 0x00000005ff007819 */ /* 0x102fe40000011603 */
[----:B------:R-:W-:-:S03]  /*0050*/  SHF.R.U32.HI R5, RZ, 0x7, R3 ;  /* 0x00000007ff057819 */ /* 0x000fc60000011603 */
[----:B------:R-:W1:Y:S02]  /*0060*/  SHFL.IDX PT, R2, R0, RZ, 0x1f ;  /* 0x00001fff00027589 */ /* 0x000e6400000e0000 */
[----:B-1----:R-:W-:Y:S02]  /*0070*/  R2UR UR6, R2 ;  /* 0x00000000020672ca */ /* 0x002fe400000e0000 */
[----:B------:R1:W2:Y:S11]  /*0080*/  SHFL.IDX PT, R2, R5, RZ, 0x1f ;  /* 0x00001fff05027589 */ /* 0x0002b600000e0000 */
[----:B------:R-:W-:-:S02]  /*0090*/  USHF.R.S32.HI UR4, URZ, 0x1f, UR6 ;  /* 0x0000001f3f047899 */ /* 0x000fc40008011406 */
[----:B------:R-:W-:Y:S02]  /*00a0*/  ISETP.NE.OR P0, PT, RZ, UR6, !P0 ;  /* 0x00000006ff007c0c */ /* 0x000fe4000c705670 */
[----:B------:R-:W-:-:S04]  /*00b0*/  ULEA.HI UR4, UR4, UR6, URZ, 0x2 ;  /* 0x0000000604047291 */ /* 0x000fc8000f8f103f */
[----:B------:R-:W-:-:S04]  /*00c0*/  ULOP3.LUT UR4, UR4, 0xfffffffc, URZ, 0xc0, !UPT ;  /* 0xfffffffc04047892 */ /* 0x000fc8000f8ec03f */
[----:B------:R-:W-:-:S03]  /*00d0*/  UIADD3 UR6, UR6, -UR4, URZ ;  /* 0x8000000406067290 */ /* 0x000fc6000fffe03f */
[----:B012---:R-:W-:Y:S09]  /*00e0*/  @P0 BRA `(.L_x_1) ;  /* 0x0000000000200947 */ /* 0x007ff20003800000 */
[----:B------:R-:W-:Y:S02]  /*00f0*/  ULDC.64 UR4, c[0x0][0x198] ;  /* 0x0000660000047ab9 */ /* 0x000fe40000000a00 */
[----:B------:R-:W-:Y:S02]  /*0100*/  UIADD3 UR8, UP0, UR4, 0xf0, URZ ;  /* 0x000000f004087890 */ /* 0x000fe4000ff1e03f */
[----:B------:R-:W-:Y:S02]  /*0110*/  UIADD3 UR4, UP1, UR4, 0x1f0, URZ ;  /* 0x000001f004047890 */ /* 0x000fe4000ff3e03f */
[----:B------:R-:W-:Y:S02]  /*0120*/  UIADD3.X UR9, URZ, UR5, URZ, UP0, !UPT ;  /* 0x000000053f097290 */ /* 0x000fe400087fe43f */
[----:B------:R-:W-:-:S07]  /*0130*/  UIADD3.X UR5, URZ, UR5, URZ, UP1, !UPT ;  /* 0x000000053f057290 */ /* 0x000fce0008ffe43f */
[----:B------:R0:W-:Y:S02]  /*0140*/  UTMACCTL.PF [UR8] ;  /* 0x00000000080079b9 */ /* 0x0001e40008040000 */
[----:B------:R0:W-:Y:S02]  /*0150*/  UTMACCTL.PF [UR4] ;  /* 0x00000000040079b9 */ /* 0x0001e40008040000 */
[----:B0-----:R-:W-:Y:S01]  /*0160*/  NOP ;  /* 0x0000000000007918 */ /* 0x001fe20000000000 */
.L_x_1:
[----:B------:R-:W-:Y:S05]  /*0170*/  BSYNC B0 ;  /* 0x0000000000007941 */ /* 0x000fea0003800000 */
.L_x_0:
[----:B------:R-:W0:Y:S01]  /*0180*/  SHFL.IDX PT, R6, R0, RZ, 0x1f ;  /* 0x00001fff00067589 */ /* 0x000e2200000e0000 */
[----:B------:R-:W-:Y:S01]  /*0190*/  R2UR UR19, R2 ;  /* 0x00000000021372ca */ /* 0x000fe200000e0000 */
[----:B------:R-:W-:-:S04]  /*01a0*/  UISETP.NE.AND UP0, UPT, UR6, 0x3, UPT ;  /* 0x000000030600788c */ /* 0x000fc8000bf05270 */
[----:B------:R-:W-:-:S08]  /*01b0*/  UISETP.EQ.OR UP0, UPT, UR6, URZ, !UP0 ;  /* 0x0000003f0600728c */ /* 0x000fd0000c702670 */
[----:B------:R-:W-:Y:S02]  /*01c0*/  UIADD3 UR14, UR19, -0x1, URZ ;  /* 0xffffffff130e7890 */ /* 0x000fe4000fffe03f */
[----:B------:R-:W-:Y:S02]  /*01d0*/  UISETP.EQ.AND UP0, UPT, UR19, URZ, UP0 ;  /* 0x0000003f1300728c */ /* 0x000fe40008702270 */
[----:B------:R-:W-:Y:S02]  /*01e0*/  UISETP.GE.U32.AND UP1, UPT, UR14, 0x2, UPT ;  /* 0x000000020e00788c */ /* 0x000fe4000bf26070 */
[----:B------:R-:W-:Y:S01]  /*01f0*/  USEL UR39, URZ, 0x1, !UP0 ;  /* 0x000000013f277887 */ /* 0x000fe2000c000000 */
[----:B0-----:R-:W-:-:S03]  /*0200*/  ISETP.NE.AND P0, PT, R6, RZ, PT ;  /* 0x000000ff0600720c */ /* 0x001fc60003f05270 */
[----:B------:R-:W-:-:S10]  /*0210*/  USEL UR39, UR39, 0x2, UP1 ;  /* 0x0000000227277887 */ /* 0x000fd40008800000 */
[----:B------:R-:W-:Y:S05]  /*0220*/  @P0 BRA `(.L_x_2) ;  /* 0x0000000000580947 */ /* 0x000fea0003800000 */
[----:B------:R-:W0:Y:S01]  /*0230*/  S2UR UR7, SR_CgaCtaId ;  /* 0x00000000000779c3 */ /* 0x000e220000008800 */
[----:B------:R-:W-:Y:S01]  /*0240*/  UMOV UR4, 0x400 ;  /* 0x0000040000047882 */ /* 0x000fe20000000000 */
[----:B------:R-:W-:Y:S01]  /*0250*/  UMOV UR5, 0x1 ;  /* 0x0000000100057882 */ /* 0x000fe20000000000 */
[----:B------:R-:W-:Y:S01]  /*0260*/  UMOV UR8, 0x2 ;  /* 0x0000000200087882 */ /* 0x000fe20000000000 */
[----:B------:R-:W-:Y:S01]  /*0270*/  ELECT P0, URZ, PT ;  /* 0x00000000003f782f */ /* 0x000fe20003800000 */
[----:B------:R-:W-:-:S04]  /*0280*/  UIADD3 UR8, -UR8, 0x100000, URZ ;  /* 0x0010000008087890 */ /* 0x000fc8000fffe13f */
[----:B------:R-:W-:Y:S02]  /*0290*/  USHF.L.U32 UR9, UR8, 0xb, URZ ;  /* 0x0000000b08097899 */ /* 0x000fe4000800063f */
[----:B------:R-:W-:Y:S02]  /*02a0*/  USHF.L.U32 UR8, UR8, 0x1, URZ ;  /* 0x0000000108087899 */ /* 0x000fe4000800063f */
[----:B0-----:R-:W-:Y:S02]  /*02b0*/  ULEA UR7, UR7, UR4, 0x18 ;  /* 0x0000000407077291 */ /* 0x001fe4000f8ec03f */
[----:B------:R-:W-:-:S04]  /*02c0*/  UIADD3 UR4, -UR5, 0x100000, URZ ;  /* 0x0010000005047890 */ /* 0x000fc8000fffe13f */
[----:B------:R-:W-:Y:S02]  /*02d0*/  USHF.L.U32 UR5, UR4, 0xb, URZ ;  /* 0x0000000b04057899 */ /* 0x000fe4000800063f */
[----:B------:R-:W-:Y:S01]  /*02e0*/  USHF.L.U32 UR4, UR4, 0x1, URZ ;  /* 0x0000000104047899 */ /* 0x000fe2000800063f */
[----:B------:R-:W0:Y:S11]  /*02f0*/  FENCE.VIEW.ASYNC.S ;  /* 0x00000000000073c6 */ /* 0x000e360000000000 */
[----:B0-----:R0:W1:Y:S01]  /*0300*/  SYNCS.EXCH.64 URZ, [UR7], UR4 ;  /* 0x00000004073f75b2 */ /* 0x0010620008000100 */
[----:B------:R0:W2:Y:S01]  /*0310*/  SYNCS.EXCH.64 URZ, [UR7+0x20], UR8 ;  /* 0x00002008073f75b2 */ /* 0x0000a20008000100 */
[----:B------:R0:W3:Y:S01]  /*0320*/  SYNCS.EXCH.64 URZ, [UR7+0x8], UR4 ;  /* 0x00000804073f75b2 */ /* 0x0000e20008000100 */
[----:B------:R0:W4:Y:S01]  /*0330*/  SYNCS.EXCH.64 URZ, [UR7+0x28], UR8 ;  /* 0x00002808073f75b2 */ /* 0x0001220008000100 */
[----:B------:R0:W0:Y:S01]  /*0340*/  SYNCS.EXCH.64 URZ, [UR7+0x10], UR4 ;  /* 0x00001004073f75b2 */ /* 0x0000220008000100 */
[----:B------:R0:W0:Y:S01]  /*0350*/  SYNCS.EXCH.64 URZ, [UR7+0x30], UR8 ;  /* 0x00003008073f75b2 */ /* 0x0000220008000100 */
[----:B------:R0:W0:Y:S01]  /*0360*/  SYNCS.EXCH.64 URZ, [UR7+0x18], UR4 ;  /* 0x00001804073f75b2 */ /* 0x0000220008000100 */
[----:B------:R0:W0:Y:S01]  /*0370*/  SYNCS.EXCH.64 URZ, [UR7+0x38], UR8 ;  /* 0x00003808073f75b2 */ /* 0x0000220008000100 */
[----:B------:R-:W-:Y:S01]  /*0380*/  NOP ;  /* 0x0000000000007918 */ /* 0x000fe20000000000 */
.L_x_2:
[----:B------:R-:W5:Y:S01]  /*0390*/  S2UR UR15, SR_CTAID.X ;  /* 0x00000000000f79c3 */ /* 0x000f620000002500 */
[----:B------:R-:W-:Y:S01]  /*03a0*/  SHF.R.S32.HI R2, RZ, 0x1f, R3 ;  /* 0x0000001fff027819 */ /* 0x000fe20000011403 */
[----:B------:R-:W1:Y:S01]  /*03b0*/  SHFL.IDX PT, R7, R0, RZ, 0x1f ;  /* 0x00001fff00077589 */ /* 0x000e6200000e0000 */
[----:B------:R-:W-:Y:S02]  /*03c0*/  ELECT P0, URZ, PT ;  /* 0x00000000003f782f */ /* 0x000fe40003800000 */
[----:B------:R-:W-:Y:S01]  /*03d0*/  SHF.R.S32.HI R11, RZ, 0x1f, R6 ;  /* 0x0000001fff0b7819 */ /* 0x000fe20000011406 */
[----:B0-----:R-:W-:Y:S01]  /*03e0*/  ULDC UR4, c[0x0][0x150] ;  /* 0x0000540000047ab9 */ /* 0x001fe20000000800 */
[----:B------:R-:W-:Y:S01]  /*03f0*/  LEA.HI R2, R2, R3, RZ, 0x7 ;  /* 0x0000000302027211 */ /* 0x000fe200078f38ff */
[----:B------:R-:W0:Y:S01]  /*0400*/  SHFL.IDX PT, R8, R0, RZ, 0x1f ;  /* 0x00001fff00087589 */ /* 0x000e2200000e0000 */
[----:B------:R-:W2:Y:S01]  /*0410*/  S2UR UR8, SR_CTAID.Y ;  /* 0x00000000000879c3 */ /* 0x000ea20000002600 */
[----:B------:R-:W-:-:S02]  /*0420*/  ELECT P1, URZ, PT ;  /* 0x00000000003f782f */ /* 0x000fc40003820000 */
[----:B------:R-:W-:Y:S01]  /*0430*/  LOP3.LUT R2, R2, 0xffffff80, RZ, 0xc0, !PT ;  /* 0xffffff8002027812 */ /* 0x000fe200078ec0ff */
[----:B------:R-:W-:Y:S01]  /*0440*/  ULDC UR7, c[0x0][0x144] ;  /* 0x0000510000077ab9 */ /* 0x000fe20000000800 */
[----:B------:R-:W-:Y:S01]  /*0450*/  LEA.HI R11, R11, R6, RZ, 0x2 ;  /* 0x000000060b0b7211 */ /* 0x000fe200078f10ff */
[----:B------:R-:W-:Y:S01]  /*0460*/  UMOV UR18, 0x80 ;  /* 0x0000008000127882 */ /* 0x000fe20000000000 */
[----:B------:R-:W-:Y:S01]  /*0470*/  NOP ;  /* 0x0000000000007918 */ /* 0x000fe20000000000 */
[----:B------:R-:W-:Y:S01]  /*0480*/  IMAD.IADD R4, R3, 0x1, -R2 ;  /* 0x0000000103047824 */ /* 0x000fe200078e0a02 */
[----:B------:R-:W-:Y:S01]  /*0490*/  LOP3.LUT R11, R11, 0x3ffffffc, RZ, 0xc0, !PT ;  /* 0x3ffffffc0b0b7812 */ /* 0x000fe200078ec0ff */
[----:B------:R-:W-:Y:S01]  /*04a0*/  NOP ;  /* 0x0000000000007918 */ /* 0x000fe20000000000 */
[----:B------:R-:W-:Y:S01]  /*04b0*/  ULDC UR17, c[0x0][0x148] ;  /* 0x0000520000117ab9 */ /* 0x000fe20000000800 */
[----:B------:R-:W-:Y:S01]  /*04c0*/  IMAD.MOV.U32 R23, RZ, RZ, 0x1 ;  /* 0x00000001ff177424 */ /* 0x000fe200078e00ff */
[----:B------:R-:W-:Y:S01]  /*04d0*/  SHF.R.S32.HI R9, RZ, 0x1f, R4 ;  /* 0x0000001fff097819 */ /* 0x000fe20000011404 */
[----:B------:R-:W-:Y:S01]  /*04e0*/  IMAD.IADD R11, R6, 0x1, -R11 ;  /* 0x00000001060b7824 */ /* 0x000fe200078e0a0b */
[----:B------:R-:W3:Y:S01]  /*04f0*/  SHFL.IDX PT, R5, R5, RZ, 0x1f ;  /* 0x00001fff05057589 */ /* 0x000ee200000e0000 */
[----:B------:R-:W-:-:S02]  /*0500*/  ISETP.NE.AND P2, PT, RZ, UR19, PT ;  /* 0x00000013ff007c0c */ /* 0x000fc4000bf45270 */
[----:B-----5:R-:W-:Y:S02]  /*0510*/  I2FP.F32.U32 R10, UR15 ;  /* 0x0000000f000a7c45 */ /* 0x020fe40008201000 */
[----:B------:R-:W-:Y:S02]  /*0520*/  LEA.HI R2, R9, R4, RZ, 0x3 ;  /* 0x0000000409027211 */ /* 0x000fe400078f18ff */
[----:B-1----:R-:W-:Y:S01]  /*0530*/  ISETP.NE.OR P0, PT, R7, RZ, !P0 ;  /* 0x000000ff0700720c */ /* 0x002fe20004705670 */
[----:B------:R-:W-:Y:S01]  /*0540*/  FMUL R10, R10, UR4 ;  /* 0x000000040a0a7c20 */ /* 0x000fe20008400000 */
[--C-:B------:R-:W-:Y:S01]  /*0550*/  SHF.R.S32.HI R7, RZ, 0x3, R2.reuse ;  /* 0x00000003ff077819 */ /* 0x100fe20000011402 */
[----:B------:R-:W-:Y:S01]  /*0560*/  ULDC UR4, c[0x0][0x154] ;  /* 0x0000550000047ab9 */ /* 0x000fe20000000800 */
[----:B------:R-:W-:Y:S02]  /*0570*/  SHF.R.S32.HI R2, RZ, 0x1f, R2 ;  /* 0x0000001fff027819 */ /* 0x000fe40000011402 */
[----:B0-----:R-:W-:Y:S01]  /*0580*/  ISETP.NE.OR P1, PT, R8, RZ, !P1 ;  /* 0x000000ff0800720c */ /* 0x001fe20004f25670 */
[----:B------:R-:W0:Y:S01]  /*0590*/  F2I.U32.TRUNC.NTZ R10, R10 ;  /* 0x0000000a000a7305 */ /* 0x000e22000020f000 */
[----:B------:R-:W-:-:S02]  /*05a0*/  LEA.HI R2, R2, R7, RZ, 0x2 ;  /* 0x0000000702027211 */ /* 0x000fc400078f10ff */
[----:B--2---:R-:W-:Y:S02]  /*05b0*/  I2FP.F32.U32 R0, UR8 ;  /* 0x0000000800007c45 */ /* 0x004fe40008201000 */
[----:B------:R-:W-:Y:S01]  /*05c0*/  LOP3.LUT R2, R2, 0xfffffffc, RZ, 0xc0, !PT ;  /* 0xfffffffc02027812 */ /* 0x000fe200078ec0ff */
[----:B------:R-:W-:Y:S02]  /*05d0*/  VOTEU.ALL UP0, P0 ;  /* 0x00000000003f7886 */ /* 0x000fe40000000000 */
[----:B------:R-:W-:Y:S02]  /*05e0*/  FMUL R6, R0, UR4 ;  /* 0x0000000400067c20 */ /* 0x000fe40008400000 */
[----:B------:R-:W-:Y:S01]  /*05f0*/  IMAD.IADD R2, R7, 0x1, -R2 ;  /* 0x0000000107027824 */ /* 0x000fe200078e0a02 */
[----:B------:R-:W1:Y:S01]  /*0600*/  @!UP0 S2UR UR11, SR_CgaCtaId ;  /* 0x00000000000b89c3 */ /* 0x000e620000008800 */
[----:B------:R-:W-:Y:S01]  /*0610*/  VOTEU.ALL UP1, P1 ;  /* 0x00000000003f7886 */ /* 0x000fe20000820000 */
[----:B------:R-:W-:Y:S01]  /*0620*/  @!UP0 UMOV UR10, 0x400 ;  /* 0x00000400000a8882 */ /* 0x000fe20000000000 */
[----:B------:R-:W-:Y:S01]  /*0630*/  IMAD R2, R11, 0x4, R2 ;  /* 0x000000040b027824 */ /* 0x000fe200078e0202 */
[----:B0-----:R-:W-:Y:S01]  /*0640*/  R2UR UR4, R10 ;  /* 0x000000000a0472ca */ /* 0x001fe200000e0000 */
[----:B------:R-:W0:Y:S01]  /*0650*/  F2I.U32.TRUNC.NTZ R6, R6 ;  /* 0x0000000600067305 */ /* 0x000e22000020f000 */
[----:B------:R-:W-:Y:S01]  /*0660*/  @!UP1 UMOV UR13, 0x400 ;  /* 0x00000400000d9882 */ /* 0x000fe20000000000 */
[C---:B------:R-:W-:Y:S01]  /*0670*/  IMAD.SHL.U32 R7, R2.reuse, 0x4, RZ ;  /* 0x0000000402077824 */ /* 0x040fe200078e00ff */
[----:B------:R-:W-:Y:S01]  /*0680*/  LEA.HI R0, R2, R2, RZ, 0x1 ;  /* 0x0000000202007211 */ /* 0x000fe200078f08ff */
[----:B------:R-:W2:Y:S01]  /*0690*/  @!UP1 S2UR UR16, SR_CgaCtaId ;  /* 0x00000000001099c3 */ /* 0x000ea20000008800 */
[----:B------:R-:W-:Y:S01]  /*06a0*/  VOTEU.ALL UP2, P1 ;  /* 0x00000000003f7886 */ /* 0x000fe20000840000 */
[----:B------:R-:W-:Y:S01]  /*06b0*/  VOTEU.ALL UP3, P1 ;  /* 0x00000000003f7886 */ /* 0x000fe20000860000 */
[----:B------:R-:W-:Y:S01]  /*06c0*/  LOP3.LUT R11, R0, 0xfffffffe, RZ, 0xc0, !PT ;  /* 0xfffffffe000b7812 */ /* 0x000fe200078ec0ff */
[----:B------:R-:W-:Y:S01]  /*06d0*/  VOTEU.ALL UP4, P1 ;  /* 0x00000000003f7886 */ /* 0x000fe20000880000 */
[----:B------:R-:W-:Y:S01]  /*06e0*/  LOP3.LUT R22, R2, 0xc, R7, 0x78, !PT ;  /* 0x0000000c02167812 */ /* 0x000fe200078e7807 */
[----:B------:R-:W-:-:S02]  /*06f0*/  VOTEU.ALL UP5, P1 ;  /* 0x00000000003f7886 */ /* 0x000fc400008a0000 */
[----:B------:R-:W-:Y:S01]  /*0700*/  IMAD.IADD R11, R2, 0x1, -R11 ;  /* 0x00000001020b7824 */ /* 0x000fe200078e0a0b */
[----:B------:R-:W-:Y:S01]  /*0710*/  UIADD3 UR4, -UR4, URZ, URZ ;  /* 0x0000003f04047290 */ /* 0x000fe2000fffe13f */
[----:B------:R-:W5:Y:S01]  /*0720*/  LDC R2, c[0x0][0x140] ;  /* 0x00005000ff027b82 */ /* 0x000f620000000800 */
[----:B0-----:R-:W-:Y:S02]  /*0730*/  R2UR UR9, R6 ;  /* 0x00000000060972ca */ /* 0x001fe400000e0000 */
[----:B------:R-:W-:Y:S02]  /*0740*/  UIMAD UR7, UR7, UR4, UR15 ;  /* 0x00000004070772a4 */ /* 0x000fe4000f8e020f */
[----:B-1----:R-:W-:Y:S01]  /*0750*/  @!UP0 ULEA UR12, UR11, UR10, 0x18 ;  /* 0x0000000a0b0c8291 */ /* 0x002fe2000f8ec03f */
[----:B------:R-:W-:Y:S01]  /*0760*/  UMOV UR4, 0x20 ;  /* 0x0000002000047882 */ /* 0x000fe20000000000 */
[----:B------:R-:W-:-:S04]  /*0770*/  @!UP1 UIADD3 UR10, -UR18, 0x100000, URZ ;  /* 0x00100000120a9890 */ /* 0x000fc8000fffe13f */
[----:B------:R-:W-:Y:S02]  /*0780*/  @!UP1 USHF.L.U32 UR11, UR10, 0xb, URZ ;  /* 0x0000000b0a0b9899 */ /* 0x000fe4000800063f */
[----:B------:R-:W-:Y:S01]  /*0790*/  @!UP1 USHF.L.U32 UR10, UR10, 0x1, URZ ;  /* 0x000000010a0a9899 */ /* 0x000fe2000800063f */
[----:B------:R-:W-:Y:S01]  /*07a0*/  ISETP.NE.AND P3, PT, R11, UR7, PT ;  /* 0x000000070b007c0c */ /* 0x000fe2000bf65270 */
[----:B------:R-:W-:-:S04]  /*07b0*/  @!UP0 UIADD3 UR4, -UR4, 0x100000, URZ ;  /* 0x0010000004048890 */ /* 0x000fc8000fffe13f */
[----:B------:R-:W-:Y:S02]  /*07c0*/  @!UP0 USHF.L.U32 UR5, UR4, 0xb, URZ ;  /* 0x0000000b04058899 */ /* 0x000fe4000800063f */
[----:B------:R-:W-:Y:S01]  /*07d0*/  @!UP0 USHF.L.U32 UR4, UR4, 0x1, URZ ;  /* 0x0000000104048899 */ /* 0x000fe2000800063f */
[----:B------:R-:W-:Y:S01]  /*07e0*/  VOTEU.ALL UP0, P0 ;  /* 0x00000000003f7886 */ /* 0x000fe20000000000 */
[----:B--2---:R-:W-:Y:S01]  /*07f0*/  @!UP1 ULEA UR13, UR16, UR13, 0x18 ;  /* 0x0000000d100d9291 */ /* 0x004fe2000f8ec03f */
[----:B------:R-:W-:Y:S01]  /*0800*/  VOTEU.ALL UP1, P0 ;  /* 0x00000000003f7886 */ /* 0x000fe20000020000 */
[----:B------:R-:W-:Y:S01]  /*0810*/  UIADD3 UR9, -UR9, URZ, URZ ;  /* 0x0000003f09097290 */ /* 0x000fe2000fffe13f */
[----:B------:R-:W-:Y:S01]  /*0820*/  LOP3.LUT P0, RZ, R4, 0x7, RZ, 0xc0, !PT ;  /* 0x0000000704ff7812 */ /* 0x000fe2000780c0ff */
[----:B------:R-:W0:Y:S06]  /*0830*/  FENCE.VIEW.ASYNC.S ;  /* 0x00000000000073c6 */ /* 0x000e2c0000000000 */
[----:B0-----:R-:W0:Y:S01]  /*0840*/  @!UP0 SYNCS.EXCH.64 URZ, [UR12+0x70], UR4 ;  /* 0x000070040c3f85b2 */ /* 0x001e220008000100 */
[----:B------:R-:W-:-:S02]  /*0850*/  @P3 LEA.HI R0, R22, R22, RZ, 0x1 ;  /* 0x0000001616003211 */ /* 0x000fc400078f08ff */
[----:B-----5:R-:W-:Y:S02]  /*0860*/  ISETP.EQ.U32.AND P1, PT, R2, 0x1, PT ;  /* 0x000000010200780c */ /* 0x020fe40003f22070 */
[----:B------:R-:W-:Y:S02]  /*0870*/  @P3 SHF.R.S32.HI R0, RZ, 0x1, R0 ;  /* 0x00000001ff003819 */ /* 0x000fe40000011400 */
[----:B------:R-:W-:Y:S01]  /*0880*/  ISETP.LT.U32.AND P0, PT, R22, 0x2, !P0 ;  /* 0x000000021600780c */ /* 0x000fe20004701070 */
[----:B------:R1:W2:Y:S01]  /*0890*/  @!UP1 SYNCS.EXCH.64 URZ, [UR12+0x78], UR4 ;  /* 0x000078040c3f95b2 */ /* 0x0002a20008000100 */
[----:B------:R-:W-:Y:S01]  /*08a0*/  NOP ;  /* 0x0000000000007918 */ /* 0x000fe20000000000 */
[----:B-1----:R-:W-:Y:S01]  /*08b0*/  UIMAD UR4, UR17, UR9, UR8 ;  /* 0x00000009110472a4 */ /* 0x002fe2000f8e0208 */
[----:B------:R1:W0:Y:S05]  /*08c0*/  @!UP2 SYNCS.EXCH.64 URZ, [UR13+0x50], UR10 ;  /* 0x0000500a0d3fa5b2 */ /* 0x00022a0008000100 */
[----:B------:R-:W-:-:S02]  /*08d0*/  @P3 ISETP.NE.AND P4, PT, R0, UR4, PT ;  /* 0x0000000400003c0c */ /* 0x000fc4000bf85270 */
[----:B------:R-:W-:Y:S02]  /*08e0*/  SEL R0, RZ, 0x1, !P0 ;  /* 0x00000001ff007807 */ /* 0x000fe40004000000 */
[----:B------:R-:W-:-:S04]  /*08f0*/  @P3 SEL R23, RZ, 0x1, P4 ;  /* 0x00000001ff173807 */ /* 0x000fc80002000000 */
[----:B------:R-:W-:Y:S01]  /*0900*/  LOP3.LUT R23, R23, R0, RZ, 0xc0, !PT ;  /* 0x0000000017177212 */ /* 0x000fe200078ec0ff */
[----:B------:R1:W0:Y:S01]  /*0910*/  @!UP3 SYNCS.EXCH.64 URZ, [UR13+0x58], UR10 ;  /* 0x0000580a0d3fb5b2 */ /* 0x0002220008000100 */
[----:B------:R1:W0:Y:S01]  /*0920*/  @!UP4 SYNCS.EXCH.64 URZ, [UR13+0x60], UR10 ;  /* 0x0000600a0d3fc5b2 */ /* 0x0002220008000100 */
[----:B------:R1:W0:Y:S01]  /*0930*/  @!UP5 SYNCS.EXCH.64 URZ, [UR13+0x68], UR10 ;  /* 0x0000680a0d3fd5b2 */ /* 0x0002220008000100 */
[----:B------:R-:W-:Y:S01]  /*0940*/  NOP ;  /* 0x0000000000007918 */ /* 0x000fe20000000000 */
[----:B-1-3--:R-:W-:Y:S05]  /*0950*/  @!P1 BRA `(.L_x_3) ;  /* 0x0000000000089947 */ /* 0x00afea0003800000 */
[----:B0-2-4-:R-:W-:Y:S01]  /*0960*/  UCGABAR_ARV ;  /* 0x00000000000079c7 */ /* 0x015fe20008000000 */
[----:B------:R-:W-:Y:S05]  /*0970*/  BRA `(.L_x_4) ;  /* 0x0000000000047947 */ /* 0x000fea0003800000 */
.L_x_3:
[----:B0-2-4-:R-:W-:Y:S01]  /*0980*/  NOP ;  /* 0x0000000000007918 */ /* 0x015fe20000000000 */
.L_x_4:
[----:B------:R-:W-:Y:S01]  /*0990*/  ULDC.64 UR4, c[0x0][0x598] ;  /* 0x0001660000047ab9 */ /* 0x000fe20000000a00 */
[----:B------:R-:W-:Y:S01]  /*09a0*/  ULDC.64 UR56, c[0x0][0x208] ;  /* 0x0000820000387ab9 */ /* 0x000fe20000000a00 */
[----:B------:R-:W-:-:S04]  /*09b0*/  ISETP.NE.U32.AND P0, PT, RZ, UR4, PT ;  /* 0x00000004ff007c0c */ /* 0x000fc8000bf05070 */
[----:B------:R-:W-:-:S13]  /*09c0*/  ISETP.NE.AND.EX P0, PT, RZ, UR5, PT, P0 ;  /* 0x00000005ff007c0c */ /* 0x000fda000bf05300 */
[----:B------:R-:W-:Y:S05]  /*09d0*/  @!P0 BRA `(.L_x_5) ;  /* 0x00000000001c8947 */ /* 0x000fea0003800000 */
[----:B------:R-:W0:Y:S02]  /*09e0*/  LDC.64 R6, c[0x0][0x598] ;  /* 0x00016600ff067b82 */ /* 0x000e240000000a00 */
[----:B0-----:R-:W2:Y:S02]  /*09f0*/  LDG.E.64 R6, desc[UR56][R6.64] ;  /* 0x0000003806067981 */ /* 0x001ea4000c1e1b00 */
[----:B--2---:R-:W-:-:S04]  /*0a00*/  ISETP.NE.U32.AND P0, PT, R6, RZ, PT ;  /* 0x000000ff0600720c */ /* 0x004fc80003f05070 */
[----:B------:R-:W-:-:S13]  /*0a10*/  ISETP.NE.AND.EX P0, PT, R7, RZ, PT, P0 ;  /* 0x000000ff0700720c */ /* 0x000fda0003f05300 */
[----:B------:R-:W-:Y:S05]  /*0a20*/  @!P0 BRA `(.L_x_5) ;  /* 0x0000000000088947 */ /* 0x000fea0003800000 */
[----:B------:R0:W5:Y:S01]  /*0a30*/  LD.E R40, desc[UR56][R6.64] ;  /* 0x0000003806287980 */ /* 0x000162000c101900 */
[----:B------:R-:W-:Y:S05]  /*0a40*/  BRA `(.L_x_6) ;  /* 0x0000000000247947 */ /* 0x000fea0003800000 */
.L_x_5:
[----:B------:R-:W-:Y:S02]  /*0a50*/  ULDC.64 UR4, c[0x0][0x588] ;  /* 0x0001620000047ab9 */ /* 0x000fe40000000a00 */
[----:B------:R-:W-:-:S04]  /*0a60*/  ISETP.NE.U32.AND P0, PT, RZ, UR4, PT ;  /* 0x00000004ff007c0c */ /* 0x000fc8000bf05070 */
[----:B------:R-:W-:-:S13]  /*0a70*/  ISETP.NE.AND.EX P0, PT, RZ, UR5, PT, P0 ;  /* 0x00000005ff007c0c */ /* 0x000fda000bf05300 */
[----:B------:R-:W-:Y:S05]  /*0a80*/  @!P0 BRA `(.L_x_7) ;  /* 0x00000000000c8947 */ /* 0x000fea0003800000 */
[----:B------:R-:W0:Y:S02]  /*0a90*/  LDC.64 R40, c[0x0][0x588] ;  /* 0x00016200ff287b82 */ /* 0x000e240000000a00 */
[----:B0-----:R1:W5:Y:S01]  /*0aa0*/  LDG.E R40, desc[UR56][R40.64] ;  /* 0x0000003828287981 */ /* 0x001362000c1e1900 */
[----:B------:R-:W-:Y:S05]  /*0ab0*/  BRA `(.L_x_6) ;  /* 0x0000000000087947 */ /* 0x000fea0003800000 */
.L_x_7:
[----:B------:R-:W-:Y:S02]  /*0ac0*/  ULDC UR4, c[0x0][0x580] ;  /* 0x0001600000047ab9 */ /* 0x000fe40000000800 */
[----:B------:R-:W-:-:S07]  /*0ad0*/  IMAD.U32 R40, RZ, RZ, UR4 ;  /* 0x00000004ff287e24 */ /* 0x000fce000f8e00ff */
.L_x_6:
[----:B------:R-:W-:Y:S02]  /*0ae0*/  ULDC.64 UR4, c[0x0][0x5a0] ;  /* 0x0001680000047ab9 */ /* 0x000fe40000000a00 */
[----:B------:R-:W-:-:S04]  /*0af0*/  ISETP.NE.U32.AND P0, PT, RZ, UR4, PT ;  /* 0x00000004ff007c0c */ /* 0x000fc8000bf05070 */
[----:B------:R-:W-:-:S13]  /*0b00*/  ISETP.NE.AND.EX P0, PT, RZ, UR5, PT, P0 ;  /* 0x00000005ff007c0c */ /* 0x000fda000bf05300 */
[----:B------:R-:W-:Y:S05]  /*0b10*/  @!P0 BRA `(.L_x_8) ;  /* 0x00000000001c8947 */ /* 0x000fea0003800000 */
[----:B0-----:R-:W0:Y:S02]  /*0b20*/  LDC.64 R6, c[0x0][0x5a0] ;  /* 0x00016800ff067b82 */ /* 0x001e240000000a00 */
[----:B0-----:R-:W2:Y:S02]  /*0b30*/  LDG.E.64 R6, desc[UR56][R6.64] ;  /* 0x0000003806067981 */ /* 0x001ea4000c1e1b00 */
[----:B--2---:R-:W-:-:S04]  /*0b40*/  ISETP.NE.U32.AND P0, PT, R6, RZ, PT ;  /* 0x000000ff0600720c */ /* 0x004fc80003f05070 */
[----:B------:R-:W-:-:S13]  /*0b50*/  ISETP.NE.AND.EX P0, PT, R7, RZ, PT, P0 ;  /* 0x000000ff0700720c */ /* 0x000fda0003f05300 */
[----:B------:R-:W-:Y:S05]  /*0b60*/  @!P0 BRA `(.L_x_8) ;  /* 0x0000000000088947 */ /* 0x000fea0003800000 */
[----:B-1----:R0:W5:Y:S01]  /*0b70*/  LD.E R41, desc[UR56][R6.64] ;  /* 0x0000003806297980 */ /* 0x002162000c101900 */
[----:B------:R-:W-:Y:S05]  /*0b80*/  BRA `(.L_x_9) ;  /* 0x0000000000247947 */ /* 0x000fea0003800000 */
.L_x_8:
[----:B------:R-:W-:Y:S02]  /*0b90*/  ULDC.64 UR4, c[0x0][0x590] ;  /* 0x0001640000047ab9 */ /* 0x000fe40000000a00 */
[----:B------:R-:W-:-:S04]  /*0ba0*/  ISETP.NE.U32.AND P0, PT, RZ, UR4, PT ;  /* 0x00000004ff007c0c */ /* 0x000fc8000bf05070 */
[----:B------:R-:W-:-:S13]  /*0bb0*/  ISETP.NE.AND.EX P0, PT, RZ, UR5, PT, P0 ;  /* 0x00000005ff007c0c */ /* 0x000fda000bf05300 */
[----:B------:R-:W-:Y:S05]  /*0bc0*/  @!P0 BRA `(.L_x_10) ;  /* 0x00000000000c8947 */ /* 0x000fea0003800000 */
[----:B0-----:R-:W1:Y:S02]  /*0bd0*/  LDC.64 R6, c[0x0][0x590] ;  /* 0x00016400ff067b82 */ /* 0x001e640000000a00 */
[----:B-1----:R1:W5:Y:S01]  /*0be0*/  LDG.E R41, desc[UR56][R6.64] ;  /* 0x0000003806297981 */ /* 0x002362000c1e1900 */
[----:B------:R-:W-:Y:S05]  /*0bf0*/  BRA `(.L_x_9) ;  /* 0x0000000000087947 */ /* 0x000fea0003800000 */
.L_x_10:
[----:B------:R-:W-:Y:S02]  /*0c00*/  ULDC UR4, c[0x0][0x584] ;  /* 0x0001610000047ab9 */ /* 0x000fe40000000800 */
[----:B-1----:R-:W-:-:S07]  /*0c10*/  IMAD.U32 R41, RZ, RZ, UR4 ;  /* 0x00000004ff297e24 */ /* 0x002fce000f8e00ff */
.L_x_9:
[----:B------:R-:W-:Y:S01]  /*0c20*/  ULDC UR4, c[0x0][0x65c] ;  /* 0x0001970000047ab9 */ /* 0x000fe20000000800 */
[----:B01----:R-:W0:Y:S01]  /*0c30*/  LDC.64 R6, c[0x0][0x650] ;  /* 0x00019400ff067b82 */ /* 0x003e220000000a00 */
[----:B------:R-:W-:Y:S01]  /*0c40*/  UISETP.NE.AND UP2, UPT, UR4, 0x1, UPT ;  /* 0x000000010400788c */ /* 0x000fe2000bf45270 */
[----:B------:R-:W-:Y:S01]  /*0c50*/  IMAD.MOV.U32 R18, RZ, RZ, -0x1 ;  /* 0xffffffffff127424 */ /* 0x000fe200078e00ff */
[----:B------:R-:W-:Y:S01]  /*0c60*/  UISETP.NE.AND UP0, UPT, UR19, 0x2, UPT ;  /* 0x000000021300788c */ /* 0x000fe2000bf05270 */
[----:B------:R-:W-:Y:S01]  /*0c70*/  IMAD.MOV.U32 R16, RZ, RZ, -0x1 ;  /* 0xffffffffff107424 */ /* 0x000fe200078e00ff */
[----:B------:R-:W-:Y:S01]  /*0c80*/  UP2UR UR45, UPR, URZ, 0x4 ;  /* 0x000000043f2d7883 */ /* 0x000fe20008000000 */
[----:B------:R-:W-:-:S06]  /*0c90*/  IMAD.MOV.U32 R17, RZ, RZ, -0x1 ;  /* 0xffffffffff117424 */ /* 0x000fcc00078e00ff */
[----:B------:R-:W-:Y:S01]  /*0ca0*/  @UP2 ULDC UR12, c[0x0][0x10] ;  /* 0x00000400000c2ab9 */ /* 0x000fe20000000800 */
[----:B------:R-:W-:Y:S01]  /*0cb0*/  @UP2 UMOV UR4, UR8 ;  /* 0x0000000800042c82 */ /* 0x000fe20008000000 */
[----:B------:R-:W-:Y:S01]  /*0cc0*/  @UP2 UMOV UR5, URZ ;  /* 0x0000003f00052c82 */ /* 0x000fe20008000000 */
[----:B------:R-:W-:Y:S01]  /*0cd0*/  @!UP2 ULDC UR16, c[0x0][0xc] ;  /* 0x000003000010aab9 */ /* 0x000fe20000000800 */
[----:B------:R-:W-:Y:S01]  /*0ce0*/  @UP2 UIMAD.WIDE.U32 UR12, UR15, UR12, UR4 ;  /* 0x0000000c0f0c22a5 */ /* 0x000fe2000f8e0004 */
[----:B------:R-:W-:Y:S02]  /*0cf0*/  ULDC UR10, c[0x0][0xc] ;  /* 0x00000300000a7ab9 */ /* 0x000fe40000000800 */
[----:B------:R-:W-:Y:S01]  /*0d00*/  @UP2 UMOV UR4, URZ ;  /* 0x0000003f00042c82 */ /* 0x000fe20008000000 */
[----:B------:R-:W-:Y:S01]  /*0d10*/  UMOV UR5, URZ ;  /* 0x0000003f00057c82 */ /* 0x000fe20008000000 */
[----:B------:R-:W-:Y:S01]  /*0d20*/  @UP2 UIADD3 UR18, UR13, UR4, URZ ;  /* 0x000000040d122290 */ /* 0x000fe2000fffe03f */
[----:B------:R-:W-:-:S02]  /*0d30*/  ULDC UR11, c[0x0][0x10] ;  /* 0x00000400000b7ab9 */ /* 0x000fc40000000800 */
[----:B------:R-:W-:Y:S01]  /*0d40*/  UMOV UR4, UR15 ;  /* 0x0000000f00047c82 */ /* 0x000fe20008000000 */
[----:B------:R-:W-:Y:S02]  /*0d50*/  UIMAD.WIDE.U32 UR10, UR10, UR11, URZ ;  /* 0x0000000b0a0a72a5 */ /* 0x000fe4000f8e003f */
[----:B------:R-:W-:Y:S01]  /*0d60*/  @!UP2 UIMAD.WIDE.U32 UR4, UR8, UR16, UR4 ;  /* 0x000000100804a2a5 */ /* 0x000fe2000f8e0004 */
[----:B------:R-:W-:Y:S02]  /*0d70*/  ULDC UR13, c[0x0][0x14] ;  /* 0x00000500000d7ab9 */ /* 0x000fe40000000800 */
[----:B------:R-:W-:Y:S02]  /*0d80*/  UIMAD.WIDE.U32 UR54, UR10, UR13, URZ ;  /* 0x0000000d0a3672a5 */ /* 0x000fe4000f8e003f */
[----:B------:R-:W-:Y:S02]  /*0d90*/  UIMAD UR37, UR11, UR13, URZ ;  /* 0x0000000d0b2572a4 */ /* 0x000fe4000f8e023f */
[----:B------:R-:W-:Y:S01]  /*0da0*/  @!UP2 UMOV UR12, UR4 ;  /* 0x00000004000cac82 */ /* 0x000fe20008000000 */
[----:B------:R-:W-:Y:S01]  /*0db0*/  @!UP2 UMOV UR18, UR5 ;  /* 0x000000050012ac82 */ /* 0x000fe20008000000 */
[----:B------:R-:W-:-:S02]  /*0dc0*/  UIADD3 UR37, UR55, UR37, URZ ;  /* 0x0000002537257290 */ /* 0x000fc4000fffe03f */
[----:B------:R-:W-:-:S04]  /*0dd0*/  UIADD3 UR4, UP1, UR12, UR54, URZ ;  /* 0x000000360c047290 */ /* 0x000fc8000ff3e03f */
[----:B------:R-:W-:Y:S02]  /*0de0*/  UIADD3.X UR5, UR18, UR37, URZ, UP1, !UPT ;  /* 0x0000002512057290 */ /* 0x000fe40008ffe43f */
[----:B------:R-:W-:Y:S02]  /*0df0*/  USEL UR4, UR4, UR12, !UP0 ;  /* 0x0000000c04047287 */ /* 0x000fe4000c000000 */
[----:B------:R-:W-:-:S04]  /*0e00*/  USEL UR5, UR5, UR18, !UP0 ;  /* 0x0000001205057287 */ /* 0x000fc8000c000000 */
[----:B0-----:R-:W-:Y:S01]  /*0e10*/  ISETP.LE.U32.AND P0, PT, R6, UR4, PT ;  /* 0x0000000406007c0c */ /* 0x001fe2000bf03070 */
[----:B------:R-:W-:Y:S02]  /*0e20*/  IMAD.U32 R2, RZ, RZ, UR4 ;  /* 0x00000004ff027e24 */ /* 0x000fe4000f8e00ff */
[----:B------:R-:W-:Y:S02]  /*0e30*/  IMAD.U32 R0, RZ, RZ, UR5 ;  /* 0x00000005ff007e24 */ /* 0x000fe4000f8e00ff */
[----:B------:R-:W-:-:S03]  /*0e40*/  IMAD.U32 R19, RZ, RZ, UR5 ;  /* 0x00000005ff137e24 */ /* 0x000fc6000f8e00ff */
[----:B------:R-:W-:Y:S02]  /*0e50*/  ISETP.GE.U32.AND.EX P0, PT, R0, R7, PT, P0 ;  /* 0x000000070000720c */ /* 0x000fe40003f06100 */
[----:B------:R-:W-:-:S11]  /*0e60*/  PRMT R0, RZ, 0x7610, R0 ;  /* 0x00007610ff007816 */ /* 0x000fd60000000000 */
[----:B------:R-:W-:Y:S05]  /*0e70*/  @P0 BRA `(.L_x_11) ;  /* 0x0000000400500947 */ /* 0x000fea0003800000 */
[----:B------:R-:W-:Y:S01]  /*0e80*/  ULDC.64 UR18, c[0x0][0x628] ;  /* 0x00018a0000127ab9 */ /* 0x000fe20000000a00 */
[C---:B------:R-:W-:Y:S01]  /*0e90*/  R2UR UR20, R2.reuse ;  /* 0x00000000021472ca */ /* 0x040fe200000e0000 */
[----:B------:R-:W-:Y:S01]  /*0ea0*/  ULDC UR16, c[0x0][0x630] ;  /* 0x00018c0000107ab9 */ /* 0x000fe20000000800 */
[----:B------:R-:W-:Y:S02]  /*0eb0*/  ISETP.NE.U32.AND P0, PT, RZ, UR18, PT ;  /* 0x00000012ff007c0c */ /* 0x000fe4000bf05070 */
[----:B------:R-:W-:Y:S02]  /*0ec0*/  R2UR UR4, R2 ;  /* 0x00000000020472ca */ /* 0x000fe400000e0000 */
[----:B------:R-:W-:Y:S02]  /*0ed0*/  ISETP.NE.AND.EX P0, PT, RZ, UR19, PT, P0 ;  /* 0x00000013ff007c0c */ /* 0x000fe4000bf05300 */
[----:B------:R-:W-:-:S11]  /*0ee0*/  R2UR UR5, R19 ;  /* 0x00000000130572ca */ /* 0x000fd600000e0000 */
[----:B------:R-:W-:Y:S05]  /*0ef0*/  @!P0 BRA `(.L_x_12) ;  /* 0x0000000000308947 */ /* 0x000fea0003800000 */
[----:B------:R-:W-:Y:S01]  /*0f00*/  R2UR UR4, R2 ;  /* 0x00000000020472ca */ /* 0x000fe200000e0000 */
[----:B------:R-:W-:Y:S01]  /*0f10*/  ULDC UR12, c[0x0][0x634] ;  /* 0x00018d00000c7ab9 */ /* 0x000fe20000000800 */
[----:B------:R-:W-:-:S11]  /*0f20*/  R2UR UR15, R19 ;  /* 0x00000000130f72ca */ /* 0x000fd600000e0000 */
[----:B------:R-:W-:-:S04]  /*0f30*/  UIADD3 UR12, UP1, UR4, UR12, URZ ;  /* 0x0000000c040c7290 */ /* 0x000fc8000ff3e03f */
[----:B------:R-:W-:-:S04]  /*0f40*/  UIADD3.X UR15, URZ, UR15, URZ, UP1, !UPT ;  /* 0x0000000f3f0f7290 */ /* 0x000fc80008ffe43f */
[----:B------:R-:W-:-:S04]  /*0f50*/  UIMAD.WIDE.U32 UR4, UR15, UR18, URZ ;  /* 0x000000120f0472a5 */ /* 0x000fc8000f8e003f */
[----:B------:R-:W-:Y:S02]  /*0f60*/  UIMAD.WIDE.U32 UR10, UP1, UR12, UR19, UR4 ;  /* 0x000000130c0a72a5 */ /* 0x000fe4000f820004 */
[----:B------:R-:W-:Y:S02]  /*0f70*/  UIMAD.WIDE.U32 UR4, UR12, UR18, URZ ;  /* 0x000000120c0472a5 */ /* 0x000fe4000f8e003f */
[----:B------:R-:W-:Y:S02]  /*0f80*/  UIADD3.X UR13, URZ, URZ, URZ, UP1, !UPT ;  /* 0x0000003f3f0d7290 */ /* 0x000fe40008ffe43f */
[----:B------:R-:W-:Y:S01]  /*0f90*/  UIADD3 URZ, UP1, UR5, UR10, URZ ;  /* 0x0000000a053f7290 */ /* 0x000fe2000ff3e03f */
[----:B------:R-:W-:-:S03]  /*0fa0*/  UMOV UR12, UR11 ;  /* 0x0000000b000c7c82 */ /* 0x000fc60008000000 */
[----:B------:R-:W-:-:S12]  /*0fb0*/  UIMAD.WIDE.U32.X UR4, UR15, UR19, UR12, UP1 ;  /* 0x000000130f0472a5 */ /* 0x000fd800088e040c */
.L_x_12:
[----:B------:R-:W-:Y:S01]  /*0fc0*/  USHF.R.U64 UR4, UR4, UR16, UR5 ;  /* 0x0000001004047299 */ /* 0x000fe20008001205 */
[----:B------:R-:W-:Y:S01]  /*0fd0*/  R2UR UR11, R19 ;  /* 0x00000000130b72ca */ /* 0x000fe200000e0000 */
[----:B------:R-:W-:Y:S02]  /*0fe0*/  USHF.R.U32.HI UR5, URZ, UR16, UR5 ;  /* 0x000000103f057299 */ /* 0x000fe40008011605 */
[----:B------:R-:W-:Y:S01]  /*0ff0*/  UIADD3 UR12, UP1, URZ, -UR4, URZ ;  /* 0x800000043f0c7290 */ /* 0x000fe2000ff3e03f */
[----:B------:R-:W-:Y:S01]  /*1000*/  ULDC.64 UR18, c[0x0][0x620] ;  /* 0x0001880000127ab9 */ /* 0x000fe20000000a00 */
[----:B------:R-:W-:Y:S02]  /*1010*/  UISETP.NE.AND UP2, UPT, UR45, URZ, UPT ;  /* 0x0000003f2d00728c */ /* 0x000fe4000bf45270 */
[----:B------:R-:W-:Y:S01]  /*1020*/  UIADD3.X UR5, URZ, ~UR5, URZ, UP1, !UPT ;  /* 0x800000053f057290 */ /* 0x000fe20008ffe43f */
[----:B------:R-:W-:Y:S01]  /*1030*/  UMOV UR10, UR20 ;  /* 0x00000014000a7c82 */ /* 0x000fe20008000000 */
[----:B------:R-:W-:-:S02]  /*1040*/  ULDC UR13, c[0x0][0x618] ;  /* 0x00018600000d7ab9 */ /* 0x000fc40000000800 */
[----:B------:R-:W-:Y:S02]  /*1050*/  UIMAD UR5, UR5, UR18, URZ ;  /* 0x00000012050572a4 */ /* 0x000fe4000f8e023f */
[----:B------:R-:W-:Y:S02]  /*1060*/  UIMAD.WIDE.U32 UR10, UR12, UR18, UR10 ;  /* 0x000000120c0a72a5 */ /* 0x000fe4000f8e000a */
[----:B------:R-:W-:Y:S02]  /*1070*/  UIMAD UR12, UR12, UR19, UR5 ;  /* 0x000000130c0c72a4 */ /* 0x000fe4000f8e0205 */
[----:B------:R-:W-:Y:S02]  /*1080*/  @UP2 UIMAD UR7, UR17, UR9, UR8 ;  /* 0x00000009110722a4 */ /* 0x000fe4000f8e0208 */
[----:B------:R-:W-:Y:S01]  /*1090*/  UIADD3 UR11, UR11, UR12, URZ ;  /* 0x0000000c0b0b7290 */ /* 0x000fe2000fffe03f */
[----:B------:R-:W-:Y:S01]  /*10a0*/  ULDC.64 UR8, c[0x0][0x640] ;  /* 0x0001900000087ab9 */ /* 0x000fe20000000a00 */
[----:B------:R-:W-:-:S02]  /*10b0*/  ULDC UR15, c[0x0][0x608] ;  /* 0x00018200000f7ab9 */ /* 0x000fc40000000800 */
[----:B------:R-:W-:Y:S01]  /*10c0*/  USHF.R.U64 UR20, UR10, UR13, UR11 ;  /* 0x0000000d0a147299 */ /* 0x000fe2000800120b */
[----:B------:R-:W-:Y:S01]  /*10d0*/  ISETP.NE.U32.AND P0, PT, RZ, UR8, PT ;  /* 0x00000008ff007c0c */ /* 0x000fe2000bf05070 */
[----:B------:R-:W-:Y:S01]  /*10e0*/  USHF.R.U32.HI UR11, URZ, UR13, UR11 ;  /* 0x0000000d3f0b7299 */ /* 0x000fe2000801160b */
[----:B------:R-:W-:Y:S02]  /*10f0*/  ULDC UR21, c[0x0][0x658] ;  /* 0x0001960000157ab9 */ /* 0x000fe40000000800 */
[----:B------:R-:W-:Y:S01]  /*1100*/  ISETP.NE.AND.EX P0, PT, RZ, UR9, PT, P0 ;  /* 0x00000009ff007c0c */ /* 0x000fe2000bf05300 */
[----:B------:R-:W-:Y:S02]  /*1110*/  USHF.R.U64 UR25, UR20, UR15, UR11 ;  /* 0x0000000f14197299 */ /* 0x000fe4000800120b */
[----:B------:R-:W-:Y:S01]  /*1120*/  USHF.R.U32.HI UR11, URZ, UR15, UR11 ;  /* 0x0000000f3f0b7299 */ /* 0x000fe2000801160b */
[----:B------:R-:W-:Y:S01]  /*1130*/  UMOV UR10, 0xffffffff ;  /* 0xffffffff000a7882 */ /* 0x000fe20000000000 */
[----:B------:R-:W-:Y:S01]  /*1140*/  ULDC UR5, c[0x0][0x600] ;  /* 0x0001800000057ab9 */ /* 0x000fe20000000800 */
[----:B------:R-:W-:-:S02]  /*1150*/  USHF.L.U32 UR10, UR10, UR21, URZ ;  /* 0x000000150a0a7299 */ /* 0x000fc4000800063f */
[----:B------:R-:W-:Y:S02]  /*1160*/  USHF.R.U64 UR26, UR25, UR21, UR11 ;  /* 0x00000015191a7299 */ /* 0x000fe4000800120b */
[----:B------:R-:W-:Y:S02]  /*1170*/  ULOP3.LUT UR15, URZ, UR10, URZ, 0x33, !UPT ;  /* 0x0000000a3f0f7292 */ /* 0x000fe4000f8e333f */
[----:B------:R-:W-:Y:S02]  /*1180*/  UIADD3 UR19, UR5, -0x1, URZ ;  /* 0xffffffff05137890 */ /* 0x000fe4000fffe03f */
[----:B------:R-:W-:Y:S01]  /*1190*/  USHF.R.U32.HI UR11, URZ, UR21, UR11 ;  /* 0x000000153f0b7299 */ /* 0x000fe2000801160b */
[----:B------:R-:W-:Y:S01]  /*11a0*/  ULDC UR22, c[0x0][0x648] ;  /* 0x0001920000167ab9 */ /* 0x000fe20000000800 */
[----:B------:R-:W-:Y:S01]  /*11b0*/  ULDC UR23, c[0x0][0x638] ;  /* 0x00018e0000177ab9 */ /* 0x000fe20000000800 */
[----:B------:R-:W-:Y:S01]  /*11c0*/  UMOV UR24, 0x1 ;  /* 0x0000000100187882 */ /* 0x000fe20000000000 */
[----:B------:R-:W-:Y:S01]  /*11d0*/  UMOV UR10, UR26 ;  /* 0x0000001a000a7c82 */ /* 0x000fe20008000000 */
[----:B------:R-:W-:Y:S07]  /*11e0*/  @!P0 BRA `(.L_x_13) ;  /* 0x0000000000308947 */ /* 0x000fee0003800000 */
[----:B------:R-:W-:Y:S02]  /*11f0*/  ULDC UR16, c[0x0][0x64c] ;  /* 0x0001930000107ab9 */ /* 0x000fe40000000800 */
        /* <DEDUP_REMOVED lines=8> */
[----:B------:R-:W-:-:S07]  /*1280*/  UIMAD.WIDE.U32.X UR8, UR18, UR9, UR16, UP1 ;  /* 0x00000009120872a5 */ /* 0x000fce00088e0410 */
[----:B------:R-:W-:Y:S01]  /*1290*/  UMOV UR10, UR8 ;  /* 0x00000008000a7c82 */ /* 0x000fe20008000000 */
[----:B------:R-:W-:-:S05]  /*12a0*/  UMOV UR11, UR9 ;  /* 0x00000009000b7c82 */ /* 0x000fca0008000000 */
.L_x_13:
[----:B------:R-:W-:Y:S01]  /*12b0*/  USHF.R.U64 UR9, UR10, UR22, UR11 ;  /* 0x000000160a097299 */ /* 0x000fe2000800120b */
[----:B------:R-:W-:Y:S01]  /*12c0*/  IMAD.MOV.U32 R0, RZ, RZ, 0x1 ;  /* 0x00000001ff007424 */ /* 0x000fe200078e00ff */
[----:B------:R-:W-:Y:S01]  /*12d0*/  USHF.L.U32 UR8, UR24, UR21, URZ ;  /* 0x0000001518087299 */ /* 0x000fe2000800063f */
[----:B------:R-:W-:Y:S01]  /*12e0*/  IMAD.U32 R17, RZ, RZ, UR4 ;  /* 0x00000004ff117e24 */ /* 0x000fe2000f8e00ff */
[----:B------:R-:W-:Y:S02]  /*12f0*/  ULOP3.LUT UR15, UR25, UR15, URZ, 0xc0, !UPT ;  /* 0x0000000f190f7292 */ /* 0x000fe4000f8ec03f */
[----:B------:R-:W-:Y:S02]  /*1300*/  UIADD3 UR10, -UR9, URZ, URZ ;  /* 0x0000003f090a7290 */ /* 0x000fe4000fffe13f */
[----:B------:R-:W-:Y:S02]  /*1310*/  UIMAD UR15, UR8, UR9, UR15 ;  /* 0x00000009080f72a4 */ /* 0x000fe4000f8e020f */
[----:B------:R-:W-:-:S02]  /*1320*/  ULOP3.LUT UR19, UR20, UR19, URZ, 0xc0, !UPT ;  /* 0x0000001314137292 */ /* 0x000fc4000f8ec03f */
[----:B------:R-:W-:Y:S01]  /*1330*/  UIMAD UR8, UR10, UR23, UR26 ;  /* 0x000000170a0872a4 */ /* 0x000fe2000f8e021a */
[----:B------:R-:W-:Y:S01]  /*1340*/  ULDC UR9, c[0x0][0x610] ;  /* 0x0001840000097ab9 */ /* 0x000fe20000000800 */
[----:B------:R-:W-:Y:S02]  /*1350*/  UISETP.NE.AND UP1, UPT, UR45, URZ, UPT ;  /* 0x0000003f2d00728c */ /* 0x000fe4000bf25270 */
[----:B------:R-:W-:Y:S02]  /*1360*/  UIMAD UR7, UR15, UR9, UR7 ;  /* 0x000000090f0772a4 */ /* 0x000fe4000f8e0207 */
[----:B------:R-:W-:-:S04]  /*1370*/  UIMAD UR8, UR8, UR5, UR19 ;  /* 0x00000005080872a4 */ /* 0x000fc8000f8e0213 */
[----:B------:R-:W-:Y:S02]  /*1380*/  USEL UR5, UR8, UR7, !UP1 ;  /* 0x0000000708057287 */ /* 0x000fe4000c800000 */
[----:B------:R-:W-:-:S04]  /*1390*/  USEL UR7, UR7, UR8, !UP1 ;  /* 0x0000000807077287 */ /* 0x000fc8000c800000 */
[----:B------:R-:W-:Y:S02]  /*13a0*/  IMAD.U32 R16, RZ, RZ, UR5 ;  /* 0x00000005ff107e24 */ /* 0x000fe4000f8e00ff */
[----:B------:R-:W-:-:S07]  /*13b0*/  IMAD.U32 R18, RZ, RZ, UR7 ;  /* 0x00000007ff127e24 */ /* 0x000fce000f8e00ff */
.L_x_11:
[----:B------:R-:W-:Y:S05]  /*13c0*/  @!P1 BRA `(.L_x_14) ;  /* 0x00000000000c9947 */ /* 0x000fea0003800000 */
[----:B------:R-:W-:Y:S01]  /*13d0*/  UCGABAR_WAIT ;  /* 0x0000000000007dc7 */ /* 0x000fe20008000000 */
[----:B------:R-:W-:Y:S01]  /*13e0*/  CCTL.IVALL ;  /* 0x00000000ff00798f */ /* 0x000fe20002000000 */
[----:B------:R-:W-:Y:S05]  /*13f0*/  BRA `(.L_x_15) ;  /* 0x0000000000047947 */ /* 0x000fea0003800000 */
.L_x_14:
[----:B------:R-:W-:Y:S06]  /*1400*/  BAR.SYNC.DEFER_BLOCKING 0x0 ;  /* 0x0000000000007b1d */ /* 0x000fec0000010000 */
.L_x_15:
[----:B------:R-:W-:Y:S02]  /*1410*/  ULDC UR4, c[0x0][0x28c] ;  /* 0x0000a30000047ab9 */ /* 0x000fe40000000800 */
[----:B------:R-:W-:-:S04]  /*1420*/  UIADD3 UR4, UR4, 0xff, URZ ;  /* 0x000000ff04047890 */ /* 0x000fc8000fffe03f */
[----:B------:R-:W-:-:S04]  /*1430*/  USHF.R.S32.HI UR5, URZ, 0x1f, UR4 ;  /* 0x0000001f3f057899 */ /* 0x000fc80008011404 */
[----:B------:R-:W-:-:S04]  /*1440*/  ULEA.HI UR5, UR5, UR4, URZ, 0x8 ;  /* 0x0000000405057291 */ /* 0x000fc8000f8f403f */
[----:B------:R-:W-:Y:S01]  /*1450*/  USHF.R.S32.HI UR38, URZ, 0x8, UR5 ;  /* 0x000000083f267899 */ /* 0x000fe20008011405 */
[----:B------:R-:W-:Y:S11]  /*1460*/  @!P2 BRA `(.L_x_16) ;  /* 0x000000340010a947 */ /* 0x000ff60003800000 */
[----:B------:R-:W-:-:S06]  /*1470*/  UISETP.GT.U32.AND UP1, UPT, UR14, 0x1, UPT ;  /* 0x000000010e00788c */ /* 0x000fcc000bf24070 */
[----:B------:R-:W-:-:S13]  /*1480*/  PLOP3.LUT P0, PT, PT, PT, UP1, 0x80, 0x0 ;  /* 0x000000000000781c */ /* 0x000fda0003f0f018 */
[----:B------:R-:W-:Y:S05]  /*1490*/  @P0 EXIT ;  /* 0x000000000000094d */ /* 0x000fea0003800000 */
.L_x_17:
[----:B------:R-:W-:-:S08]  /*14a0*/  NOP ;  /* 0x0000000000007918 */ /* 0x000fd00000000000 */
[----:B------:R-:W0:Y:S02]  /*14b0*/  USETMAXREG.TRY_ALLOC.CTAPOOL UP1, 0xe8 ;  /* 0x000000e8000079c8 */ /* 0x000e240008020600 */
[----:B0-----:R-:W-:-:S13]  /*14c0*/  PLOP3.LUT P0, PT, PT, PT, UP1, 0x80, 0x0 ;  /* 0x000000000000781c */ /* 0x001fda0003f0f018 */
[----:B------:R-:W-:Y:S05]  /*14d0*/  @!P0 BRA `(.L_x_17) ;  /* 0xfffffffc00f08947 */ /* 0x000fea000383ffff */
[----:B------:R-:W-:-:S13]  /*14e0*/  LOP3.LUT P0, RZ, R0, 0xff, RZ, 0xc0, !PT ;  /* 0x000000ff00ff7812 */ /* 0x000fda000780c0ff */
[----:B------:R-:W-:Y:S05]  /*14f0*/  @!P0 EXIT ;  /* 0x000000000000894d */ /* 0x000fea0003800000 */
[----:B------:R-:W0:Y:S01]  /*1500*/  S2UR UR5, SR_CgaCtaId ;  /* 0x00000000000579c3 */ /* 0x000e220000008800 */
[CC--:B------:R-:W-:Y:S01]  /*1510*/  LEA.HI R0, R9.reuse, R4.reuse, RZ, 0x2 ;  /* 0x0000000409007211 */ /* 0x0c0fe200078f10ff */
[----:B------:R-:W-:Y:S01]  /*1520*/  USHF.R.U32.HI UR4, URZ, 0x2, UR38 ;  /* 0x000000023f047899 */ /* 0x000fe20008011626 */
[----:B------:R-:W-:Y:S01]  /*1530*/  LEA.HI R9, R9, R4, RZ, 0x5 ;  /* 0x0000000409097211 */ /* 0x000fe200078f28ff */
[----:B------:R-:W-:Y:S01]  /*1540*/  UMOV UR40, 0x400 ;  /* 0x0000040000287882 */ /* 0x000fe20000000000 */
[--C-:B------:R-:W-:Y:S01]  /*1550*/  SHF.R.S32.HI R42, RZ, 0x2, R0.reuse ;  /* 0x00000002ff2a7819 */ /* 0x100fe20000011400 */
[----:B------:R-:W-:Y:S01]  /*1560*/  ULOP3.LUT UR43, UR38, 0x3, URZ, 0xc0, !UPT ;  /* 0x00000003262b7892 */ /* 0x000fe2000f8ec03f */
[----:B------:R-:W-:Y:S01]  /*1570*/  SHF.R.S32.HI R3, RZ, 0x1f, R0 ;  /* 0x0000001fff037819 */ /* 0x000fe20000011400 */
[----:B------:R-:W1:Y:S01]  /*1580*/  LDC.64 R46, c[0x0][0x5c8] ;  /* 0x00017200ff2e7b82 */ /* 0x000e620000000a00 */
[----:B------:R-:W-:Y:S01]  /*1590*/  ULOP3.LUT UR4, UR4, 0x1, URZ, 0xc0, !UPT ;  /* 0x0000000104047892 */ /* 0x000fe2000f8ec03f */
[----:B------:R-:W-:Y:S01]  /*15a0*/  SHF.R.S32.HI R9, RZ, 0x5, R9 ;  /* 0x00000005ff097819 */ /* 0x000fe20000011409 */
[----:B------:R-:W-:Y:S01]  /*15b0*/  USEL UR43, UR43, URZ, !UP0 ;  /* 0x0000003f2b2b7287 */ /* 0x000fe2000c000000 */
[----:B------:R-:W-:Y:S01]  /*15c0*/  LEA.HI R6, R3, R42, RZ, 0x3 ;  /* 0x0000002a03067211 */ /* 0x000fe200078f18ff */
[----:B------:R-:W-:Y:S01]  /*15d0*/  UISETP.EQ.U32.AND UP0, UPT, UR4, 0x1, !UP0 ;  /* 0x000000010400788c */ /* 0x000fe2000c702070 */
[----:B------:R-:W-:Y:S01]  /*15e0*/  LOP3.LUT R3, R0, 0xfffffffc, RZ, 0xc0, !PT ;  /* 0xfffffffc00037812 */ /* 0x000fe200078ec0ff */
[----:B------:R-:W-:Y:S01]  /*15f0*/  VIADD R0, R5, 0xffffffff ;  /* 0xffffffff05007836 */ /* 0x000fe20000000000 */
[----:B------:R-:W2:Y:S01]  /*1600*/  LDC R48, c[0x0][0x288] ;  /* 0x0000a200ff307b82 */ /* 0x000ea20000000800 */
[----:B------:R-:W-:Y:S01]  /*1610*/  LOP3.LUT R43, R6, 0xfffffff8, RZ, 0xc0, !PT ;  /* 0xfffffff8062b7812 */ /* 0x000fe200078ec0ff */
[----:B------:R-:W-:Y:S01]  /*1620*/  UISETP.LT.AND UP1, UPT, UR38, 0x1, UPT ;  /* 0x000000012600788c */ /* 0x000fe2000bf21270 */
[----:B------:R-:W-:Y:S01]  /*1630*/  IMAD.IADD R3, R4, 0x1, -R3 ;  /* 0x0000000104037824 */ /* 0x000fe200078e0a03 */
[C---:B------:R-:W-:Y:S01]  /*1640*/  ISETP.NE.AND P0, PT, R0.reuse, RZ, PT ;  /* 0x000000ff0000720c */ /* 0x040fe20003f05270 */
[----:B------:R-:W-:Y:S01]  /*1650*/  IMAD.SHL.U32 R0, R0, 0x8, RZ ;  /* 0x0000000800007824 */ /* 0x000fe200078e00ff */
[----:B------:R-:W-:Y:S01]  /*1660*/  ULDC UR42, c[0x0][0x658] ;  /* 0x00019600002a7ab9 */ /* 0x000fe20000000800 */
[----:B------:R-:W-:Y:S01]  /*1670*/  IMAD.IADD R42, R42, 0x1, -R43 ;  /* 0x000000012a2a7824 */ /* 0x000fe200078e0a2b */
[----:B0-----:R-:W-:Y:S01]  /*1680*/  ULEA UR40, UR5, UR40, 0x18 ;  /* 0x0000002805287291 */ /* 0x001fe2000f8ec03f */
[----:B------:R-:W-:Y:S01]  /*1690*/  IMAD.SHL.U32 R44, R3, 0x2, RZ ;  /* 0x00000002032c7824 */ /* 0x000fe200078e00ff */
[----:B------:R-:W-:Y:S01]  /*16a0*/  LOP3.LUT R0, R0, 0x8, RZ, 0xc0, !PT ;  /* 0x0000000800007812 */ /* 0x000fe200078ec0ff */
[C-C-:B------:R-:W-:Y:S01]  /*16b0*/  IMAD R51, R9.reuse, -0x10, -R42.reuse ;  /* 0xfffffff009337824 */ /* 0x140fe200078e0a2a */
[----:B------:R-:W-:Y:S01]  /*16c0*/  UIADD3 UR4, UR40, 0x180, URZ ;  /* 0x0000018028047890 */ /* 0x000fe2000fffe03f */
[--C-:B------:R-:W-:Y:S01]  /*16d0*/  SHF.R.S32.HI R43, RZ, 0x1f, R42.reuse ;  /* 0x0000001fff2b7819 */ /* 0x100fe2000001142a */
[----:B------:R-:W-:Y:S01]  /*16e0*/  UIADD3 UR5, UR40, 0x20180, URZ ;  /* 0x0002018028057890 */ /* 0x000fe2000fffe03f */
[----:B------:R-:W-:Y:S01]  /*16f0*/  SEL R52, RZ, 0x1, P0 ;  /* 0x00000001ff347807 */ /* 0x000fe20000000000 */
[----:B------:R-:W-:Y:S01]  /*1700*/  UIADD3 UR52, UR40, 0x50, URZ ;  /* 0x0000005028347890 */ /* 0x000fe2000fffe03f */
[----:B-1----:R-:W-:Y:S01]  /*1710*/  SHF.L.U64.HI R47, R46, 0x3, R47 ;  /* 0x000000032e2f7819 */ /* 0x002fe2000001022f */
[----:B------:R-:W-:Y:S01]  /*1720*/  USHF.R.U32.HI UR4, URZ, 0x4, UR4 ;  /* 0x000000043f047899 */ /* 0x000fe20008011604 */
[----:B------:R-:W-:Y:S01]  /*1730*/  IMAD.WIDE R42, R9, 0x10, R42 ;  /* 0x00000010092a7825 */ /* 0x000fe200078e022a */
[----:B------:R-:W-:Y:S01]  /*1740*/  USHF.R.U32.HI UR5, URZ, 0x4, UR5 ;  /* 0x000000043f057899 */ /* 0x000fe20008011605 */
[----:B------:R-:W-:Y:S01]  /*1750*/  LOP3.LUT R53, R0, 0x8, RZ, 0x3c, !PT ;  /* 0x0000000800357812 */ /* 0x000fe200078e3cff */
[----:B------:R-:W-:Y:S01]  /*1760*/  UMOV UR6, 0xffffffff ;  /* 0xffffffff00067882 */ /* 0x000fe20000000000 */
[----:B------:R-:W-:Y:S01]  /*1770*/  ULDC UR8, c[0x0][0x284] ;  /* 0x0000a10000087ab9 */ /* 0x000fe20000000800 */
[----:B------:R-:W-:Y:S01]  /*1780*/  USEL UR50, UR38, 0x1, UP1 ;  /* 0x0000000126327887 */ /* 0x000fe20008800000 */
[----:B------:R-:W-:Y:S01]  /*1790*/  IMAD.SHL.U32 R46, R46, 0x8, RZ ;  /* 0x000000082e2e7824 */ /* 0x000fe200078e00ff */
[----:B------:R-:W-:Y:S01]  /*17a0*/  USHF.L.U32 UR6, UR6, UR42, URZ ;  /* 0x0000002a06067299 */ /* 0x000fe2000800063f */
[----:B--2---:R-:W-:Y:S01]  /*17b0*/  IMAD R48, R3, -0x2, R48 ;  /* 0xfffffffe03307824 */ /* 0x004fe200078e0230 */
[----:B------:R-:W-:Y:S01]  /*17c0*/  ULOP3.LUT UR4, UR4, 0x3fff, URZ, 0xc0, !UPT ;  /* 0x00003fff04047892 */ /* 0x000fe2000f8ec03f */
[----:B------:R-:W-:Y:S01]  /*17d0*/  LEA R49, R5, UR52, 0x3 ;  /* 0x0000003405317c11 */ /* 0x000fe2000f8e18ff */
[----:B------:R-:W-:Y:S01]  /*17e0*/  ULOP3.LUT UR5, UR5, 0x3fff, URZ, 0xc0, !UPT ;  /* 0x00003fff05057892 */ /* 0x000fe2000f8ec03f */
[----:B------:R-:W-:Y:S01]  /*17f0*/  LOP3.LUT R50, R0, 0x18, RZ, 0x3c, !PT ;  /* 0x0000001800327812 */ /* 0x000fe200078e3cff */
[----:B------:R-:W-:Y:S01]  /*1800*/  VIADD R51, R51, UR8 ;  /* 0x0000000833337c36 */ /* 0x000fe20008000000 */
[----:B------:R-:W-:Y:S01]  /*1810*/  SHF.R.S32.HI R45, RZ, 0x1f, R44 ;  /* 0x0000001fff2d7819 */ /* 0x000fe2000001142c */
[----:B------:R-:W-:Y:S01]  /*1820*/  ULDC UR41, c[0x0][0x600] ;  /* 0x0001800000297ab9 */ /* 0x000fe20000000800 */
[----:B------:R-:W-:Y:S01]  /*1830*/  UMOV UR7, 0x1 ;  /* 0x0000000100077882 */ /* 0x000fe20000000000 */
[----:B------:R-:W-:-:S02]  /*1840*/  ULOP3.LUT UR51, UR39, 0x1, URZ, 0xfc, !UPT ;  /* 0x0000000127337892 */ /* 0x000fc4000f8efc3f */
[----:B------:R-:W-:Y:S02]  /*1850*/  USHF.L.U32 UR49, UR38, 0x1, URZ ;  /* 0x0000000126317899 */ /* 0x000fe4000800063f */
[----:B------:R-:W-:Y:S02]  /*1860*/  USHF.L.U64.HI UR36, UR54, 0x1, UR37 ;  /* 0x0000000136247899 */ /* 0x000fe40008010225 */
[----:B------:R-:W-:Y:S02]  /*1870*/  UIADD3 UR41, UR41, -0x1, URZ ;  /* 0xffffffff29297890 */ /* 0x000fe4000fffe03f */
[----:B------:R-:W-:Y:S02]  /*1880*/  USHF.L.U32 UR42, UR7, UR42, URZ ;  /* 0x0000002a072a7299 */ /* 0x000fe4000800063f */
[----:B------:R-:W-:Y:S02]  /*1890*/  UIADD3 UR50, -UR50, UR38, URZ ;  /* 0x0000002632327290 */ /* 0x000fe4000fffe13f */
[----:B------:R-:W-:-:S02]  /*18a0*/  ULOP3.LUT UR44, URZ, UR6, URZ, 0x33, !UPT ;  /* 0x000000063f2c7292 */ /* 0x000fc4000f8e333f */
[----:B------:R-:W-:Y:S02]  /*18b0*/  USEL UR46, URZ, 0x1, !UP0 ;  /* 0x000000013f2e7887 */ /* 0x000fe4000c000000 */
[----:B------:R-:W-:Y:S02]  /*18c0*/  ULOP3.LUT UR47, UR4, 0x10000, URZ, 0xfc, !UPT ;  /* 0x00010000042f7892 */ /* 0x000fe4000f8efc3f */
[----:B------:R-:W-:-:S12]  /*18d0*/  ULOP3.LUT UR48, UR5, 0x10000, URZ, 0xfc, !UPT ;  /* 0x0001000005307892 */ /* 0x000fd8000f8efc3f */
.L_x_69:
[----:B------:R-:W-:-:S04]  /*18e0*/  SHF.L.U32 R0, R52, 0x1f, RZ ;  /* 0x0000001f34007819 */ /* 0x000fc800000006ff */
[----:B------:R-:W0:Y:S02]  /*18f0*/  SYNCS.PHASECHK.TRANS64.TRYWAIT P0, [R49+URZ+-0x8], R0 ;  /* 0xfffff800310075a7 */ /* 0x000e24000800017f */
[----:B01234-:R-:W-:Y:S05]  /*1900*/  @!P0 BRA `(.L_x_18) ;  /* 0x0000004000848947 */ /* 0x01ffea0003800000 */
.L_x_91:
[----:B------:R-:W-:Y:S02]  /*1910*/  ULDC UR4, c[0x0][0x28c] ;  /* 0x0000a30000047ab9 */ /* 0x000fe40000000800 */
[----:B------:R-:W-:-:S13]  /*1920*/  ISETP.LT.AND P0, PT, RZ, UR4, PT ;  /* 0x00000004ff007c0c */ /* 0x000fda000bf01270 */
[----:B------:R-:W-:Y:S05]  /*1930*/  @P0 BRA `(.L_x_19) ;  /* 0x0000000000400947 */ /* 0x000fea0003800000 */
[----:B0-----:R-:W-:Y:S01]  /*1940*/  MOV R0, 0x0 ;  /* 0x0000000000007802 */ /* 0x001fe20000000f00 */
[----:B------:R-:W-:Y:S01]  /*1950*/  ULDC.64 UR4, c[0x4][0x68] ;  /* 0x01001a0000047ab9 */ /* 0x000fe20000000a00 */
[----:B------:R-:W-:Y:S01]  /*1960*/  ULDC.64 UR6, c[0x4][0x8] ;  /* 0x0100020000067ab9 */ /* 0x000fe20000000a00 */
[----:B------:R-:W-:Y:S01]  /*1970*/  IMAD.U32 R4, RZ, RZ, UR4 ;  /* 0x00000004ff047e24 */ /* 0x000fe2000f8e00ff */
[----:B------:R0:W1:Y:S01]  /*1980*/  LDC.64 R14, c[0x4][R0] ;  /* 0x01000000000e7b82 */ /* 0x0000620000000a00 */
[----:B------:R-:W-:Y:S01]  /*1990*/  IMAD.U32 R5, RZ, RZ, UR5 ;  /* 0x00000005ff057e24 */ /* 0x000fe2000f8e00ff */
[----:B------:R-:W-:Y:S01]  /*19a0*/  ULDC.64 UR4, c[0x4][0x70] ;  /* 0x01001c0000047ab9 */ /* 0x000fe20000000a00 */
[----:B------:R-:W-:Y:S02]  /*19b0*/  IMAD.U32 R10, RZ, RZ, UR6 ;  /* 0x00000006ff0a7e24 */ /* 0x000fe4000f8e00ff */
[----:B------:R-:W-:Y:S02]  /*19c0*/  IMAD.U32 R6, RZ, RZ, UR4 ;  /* 0x00000004ff067e24 */ /* 0x000fe4000f8e00ff */
[----:B------:R-:W-:-:S02]  /*19d0*/  IMAD.U32 R7, RZ, RZ, UR5 ;  /* 0x00000005ff077e24 */ /* 0x000fc4000f8e00ff */
[----:B------:R-:W-:Y:S02]  /*19e0*/  IMAD.U32 R11, RZ, RZ, UR7 ;  /* 0x00000007ff0b7e24 */ /* 0x000fe4000f8e00ff */
[----:B------:R-:W-:Y:S02]  /*19f0*/  IMAD.MOV.U32 R8, RZ, RZ, 0x1e1 ;  /* 0x000001e1ff087424 */ /* 0x000fe400078e00ff */
[----:B------:R-:W-:Y:S02]  /*1a00*/  IMAD.MOV.U32 R12, RZ, RZ, 0x1 ;  /* 0x00000001ff0c7424 */ /* 0x000fe400078e00ff */
[----:B0-----:R-:W-:-:S07]  /*1a10*/  IMAD.MOV.U32 R13, RZ, RZ, RZ ;  /* 0x000000ffff0d7224 */ /* 0x001fce00078e00ff */
[----:B------:R-:W-:-:S07]  /*1a20*/  LEPC R20, `(.L_x_19) ;  /* 0x000000001014794e */ /* 0x000fce0000000000 */
[----:B-1---5:R-:W-:Y:S05]  /*1a30*/  CALL.ABS.NOINC R14 ;  /* 0x000000000e007343 */ /* 0x022fea0003c00000 */
.L_x_19:
[----:B0-----:R-:W-:-:S05]  /*1a40*/  IMAD.U32 R0, RZ, RZ, UR51 ;  /* 0x00000033ff007e24 */ /* 0x001fca000f8e00ff */
[----:B------:R-:W-:-:S13]  /*1a50*/  ISETP.NE.AND P0, PT, R0, 0x3, PT ;  /* 0x000000030000780c */ /* 0x000fda0003f05270 */
[----:B------:R-:W-:Y:S05]  /*1a60*/  @!P0 BRA `(.L_x_20) ;  /* 0x0000000000048947 */ /* 0x000fea0003800000 */
[----:B------:R-:W-:Y:S01]  /*1a70*/  BPT.TRAP 0x1 ;  /* 0x000000040000795c */ /* 0x000fe20000300000 */
.L_x_20:
[----:B------:R-:W-:Y:S02]  /*1a80*/  IMAD.U32 R3, RZ, RZ, UR43 ;  /* 0x0000002bff037e24 */ /* 0x000fe4000f8e00ff */
[----:B------:R-:W-:-:S03]  /*1a90*/  IMAD.U32 R0, RZ, RZ, UR46 ;  /* 0x0000002eff007e24 */ /* 0x000fc6000f8e00ff */
[----:B------:R-:W-:Y:S02]  /*1aa0*/  LEA R3, R3, UR40, 0x3 ;  /* 0x0000002803037c11 */ /* 0x000fe4000f8e18ff */
[----:B------:R-:W-:-:S04]  /*1ab0*/  SHF.L.U32 R0, R0, 0x1f, RZ ;  /* 0x0000001f00007819 */ /* 0x000fc800000006ff */
[----:B------:R0:W1:Y:S01]  /*1ac0*/  SYNCS.PHASECHK.TRANS64.TRYWAIT P1, [R3+URZ], R0 ;  /* 0x00000000030075a7 */ /* 0x000062000802017f */
[----:B------:R-:W-:Y:S05]  /*1ad0*/  @!P0 BRA `(.L_x_21) ;  /* 0x0000000000048947 */ /* 0x000fea0003800000 */
[----:B------:R-:W-:Y:S01]  /*1ae0*/  BPT.TRAP 0x1 ;  /* 0x000000040000795c */ /* 0x000fe20000300000 */
.L_x_21:
[----:B-1----:R-:W-:Y:S05]  /*1af0*/  @P1 BRA `(.L_x_22) ;  /* 0x0000000000081947 */ /* 0x002fea0003800000 */
[----:B------:R-:W1:Y:S02]  /*1b00*/  SYNCS.PHASECHK.TRANS64.TRYWAIT P1, [R3+URZ], R0 ;  /* 0x00000000030075a7 */ /* 0x000e64000802017f */
[----:B-1----:R-:W-:Y:S05]  /*1b10*/  @!P1 BRA `(.L_x_23) ;  /* 0x0000004000149947 */ /* 0x002fea0003800000 */
.L_x_22:
[----:B------:R-:W-:Y:S05]  /*1b20*/  WARPSYNC.ALL ;  /* 0x0000000000007948 */ /* 0x000fea0003800000 */
[----:B------:R-:W-:Y:S01]  /*1b30*/  ULEA UR9, UR43, UR47, 0xb ;  /* 0x0000002f2b097291 */ /* 0x000fe2000f8e583f */
[----:B------:R-:W-:Y:S01]  /*1b40*/  WARPGROUP.ARRIVE ;  /* 0x00000000000079c5 */ /* 0x000fe20000000000 */
[----:B------:R-:W-:Y:S01]  /*1b50*/  ULEA UR8, UR43, UR48, 0xa ;  /* 0x000000302b087291 */ /* 0x000fe2000f8e503f */
[----:B01----:R-:W-:Y:S01]  /*1b60*/  IMAD.U32 R0, RZ, RZ, UR50 ;  /* 0x00000032ff007e24 */ /* 0x003fe2000f8e00ff */
[----:B------:R-:W-:Y:S01]  /*1b70*/  UMOV UR5, 0x40000040 ;  /* 0x4000004000057882 */ /* 0x000fe20000000000 */
[----:B------:R-:W-:-:S02]  /*1b80*/  UMOV UR7, 0x40000040 ;  /* 0x4000004000077882 */ /* 0x000fc40000000000 */
[----:B------:R-:W-:Y:S01]  /*1b90*/  UMOV UR4, UR9 ;  /* 0x0000000900047c82 */ /* 0x000fe20008000000 */
[----:B------:R-:W-:Y:S01]  /*1ba0*/  ISETP.GE.AND P1, PT, R0, 0x1, PT ;  /* 0x000000010000780c */ /* 0x000fe20003f26270 */
[----:B------:R-:W-:Y:S02]  /*1bb0*/  UMOV UR6, UR8 ;  /* 0x0000000800067c82 */ /* 0x000fe40008000000 */
[----:B------:R-:W-:Y:S01]  /*1bc0*/  HGMMA.64x32x16.F32 R24, gdesc[UR4], RZ, !UPT, gsb0 ;  /* 0x00600000041879f0 */ /* 0x000fe2000c0008ff */
[----:B------:R-:W-:Y:S02]  /*1bd0*/  UIADD3 UR4, UR9, 0x2, URZ ;  /* 0x0000000209047890 */ /* 0x000fe4000fffe03f */
[----:B------:R-:W-:Y:S01]  /*1be0*/  UIADD3 UR6, UR8, 0x2, URZ ;  /* 0x0000000208067890 */ /* 0x000fe2000fffe03f */
[----:B------:R-:W-:Y:S01]  /*1bf0*/  UMOV UR5, 0x40000040 ;  /* 0x4000004000057882 */ /* 0x000fe20000000000 */
[----:B------:R-:W-:Y:S01]  /*1c00*/  UMOV UR7, 0x40000040 ;  /* 0x4000004000077882 */ /* 0x000fe20000000000 */
[----:B------:R-:W-:-:S02]  /*1c10*/  WARPGROUP.DEPBAR.LE gsb0, 0x0 ;  /* 0x00008000000079c5 */ /* 0x000fc40000010000 */
[----:B------:R-:W-:-:S06]  /*1c20*/  WARPGROUP.ARRIVE ;  /* 0x00000000000079c5 */ /* 0x000fcc0000000000 */
[----:B------:R-:W-:Y:S01]  /*1c30*/  HGMMA.64x32x16.F32 R24, gdesc[UR4], R24, gsb0 ;  /* 0x00600000041879f0 */ /* 0x000fe20008000818 */
[----:B------:R-:W-:Y:S02]  /*1c40*/  UIADD3 UR4, UR9, 0x4, URZ ;  /* 0x0000000409047890 */ /* 0x000fe4000fffe03f */
[----:B------:R-:W-:Y:S01]  /*1c50*/  UIADD3 UR6, UR8, 0x4, URZ ;  /* 0x0000000408067890 */ /* 0x000fe2000fffe03f */
[----:B------:R-:W-:Y:S01]  /*1c60*/  UMOV UR5, 0x40000040 ;  /* 0x4000004000057882 */ /* 0x000fe20000000000 */
[----:B------:R-:W-:Y:S01]  /*1c70*/  UMOV UR7, 0x40000040 ;  /* 0x4000004000077882 */ /* 0x000fe20000000000 */
[----:B------:R-:W-:Y:S02]  /*1c80*/  WARPGROUP.DEPBAR.LE gsb0, 0x0 ;  /* 0x00008000000079c5 */ /* 0x000fe40000010000 */
        /* <DEDUP_REMOVED lines=92> */
[----:B------:R-:W-:Y:S03]  /*2250*/  HGMMA.64x32x16.F32 R24, gdesc[UR4], R24, gsb0 ;  /* 0x00600000041879f0 */ /* 0x000fe60008000818 */
[----:B------:R-:W-:Y:S02]  /*2260*/  WARPGROUP.DEPBAR.LE gsb0, 0x0 ;  /* 0x00008000000079c5 */ /* 0x000fe40000010000 */
[----:B------:R-:W-:Y:S05]  /*2270*/  @!P1 BRA `(.L_x_24) ;  /* 0x0000000800689947 */ /* 0x000fea0003800000 */
[----:B------:R-:W-:Y:S01]  /*2280*/  UIADD3 UR8, UR43, 0x1, URZ ;  /* 0x000000012b087890 */ /* 0x000fe2000fffe03f */
[----:B------:R-:W-:Y:S02]  /*2290*/  IMAD.U32 R0, RZ, RZ, UR50 ;  /* 0x00000032ff007e24 */ /* 0x000fe4000f8e00ff */
[----:B------:R-:W-:Y:S01]  /*22a0*/  IMAD.U32 R3, RZ, RZ, UR43 ;  /* 0x0000002bff037e24 */ /* 0x000fe2000f8e00ff */
[----:B------:R-:W-:-:S04]  /*22b0*/  UISETP.NE.AND UP0, UPT, UR8, 0x4, UPT ;  /* 0x000000040800788c */ /* 0x000fc8000bf05270 */
[----:B------:R-:W-:Y:S02]  /*22c0*/  USEL UR4, URZ, 0x1, UP0 ;  /* 0x000000013f047887 */ /* 0x000fe40008000000 */
[----:B------:R-:W-:Y:S02]  /*22d0*/  USEL UR8, UR8, URZ, UP0 ;  /* 0x0000003f08087287 */ /* 0x000fe40008000000 */
[----:B------:R-:W-:-:S06]  /*22e0*/  ULOP3.LUT UR4, UR46, UR4, URZ, 0x3c, !UPT ;  /* 0x000000042e047292 */ /* 0x000fcc000f8e3c3f */
[----:B------:R-:W-:-:S07]  /*22f0*/  IMAD.U32 R6, RZ, RZ, UR4 ;  /* 0x00000004ff067e24 */ /* 0x000fce000f8e00ff */
.L_x_31:
[----:B------:R-:W-:Y:S05]  /*2300*/  @!P0 BRA `(.L_x_25) ;  /* 0x0000000000048947 */ /* 0x000fea0003800000 */
[----:B------:R-:W-:Y:S01]  /*2310*/  BPT.TRAP 0x1 ;  /* 0x000000040000795c */ /* 0x000fe20000300000 */
.L_x_25:
[----:B------:R-:W-:Y:S01]  /*2320*/  ULEA UR4, UR8, UR40, 0x3 ;  /* 0x0000002808047291 */ /* 0x000fe2000f8e183f */
[----:B------:R-:W-:-:S08]  /*2330*/  SHF.L.U32 R4, R6, 0x1f, RZ ;  /* 0x0000001f06047819 */ /* 0x000fd000000006ff */
[----:B------:R0:W1:Y:S01]  /*2340*/  SYNCS.PHASECHK.TRANS64.TRYWAIT P1, [UR4], R4 ;  /* 0x00000004ff0075a7 */ /* 0x0000620008020144 */
[----:B------:R-:W-:Y:S05]  /*2350*/  @!P0 BRA `(.L_x_26) ;  /* 0x0000000000048947 */ /* 0x000fea0003800000 */
[----:B------:R-:W-:Y:S01]  /*2360*/  BPT.TRAP 0x1 ;  /* 0x000000040000795c */ /* 0x000fe20000300000 */
.L_x_26:
[----:B-1----:R-:W-:Y:S05]  /*2370*/  @P1 BRA `(.L_x_27) ;  /* 0x0000000000081947 */ /* 0x002fea0003800000 */
[----:B------:R-:W1:Y:S02]  /*2380*/  SYNCS.PHASECHK.TRANS64.TRYWAIT P1, [UR4], R4 ;  /* 0x00000004ff0075a7 */ /* 0x000e640008020144 */
[----:B-1----:R-:W-:Y:S05]  /*2390*/  @!P1 BRA `(.L_x_28) ;  /* 0x0000003800089947 */ /* 0x002fea0003800000 */
.L_x_27:
[----:B------:R-:W-:Y:S01]  /*23a0*/  ULEA UR9, UR8, UR48, 0xa ;  /* 0x0000003008097291 */ /* 0x000fe2000f8e503f */
[----:B------:R-:W-:Y:S01]  /*23b0*/  WARPGROUP.ARRIVE ;  /* 0x00000000000079c5 */ /* 0x000fe20000000000 */
[----:B------:R-:W-:Y:S01]  /*23c0*/  ULEA UR10, UR8, UR47, 0xb ;  /* 0x0000002f080a7291 */ /* 0x000fe2000f8e583f */
[----:B------:R-:W-:Y:S01]  /*23d0*/  UMOV UR7, 0x40000040 ;  /* 0x4000004000077882 */ /* 0x000fe20000000000 */
[----:B------:R-:W-:-:S03]  /*23e0*/  UMOV UR5, 0x40000040 ;  /* 0x4000004000057882 */ /* 0x000fc60000000000 */
[----:B------:R-:W-:Y:S02]  /*23f0*/  UMOV UR6, UR9 ;  /* 0x0000000900067c82 */ /* 0x000fe40008000000 */
[----:B------:R-:W-:Y:S02]  /*2400*/  UMOV UR4, UR10 ;  /* 0x0000000a00047c82 */ /* 0x000fe40008000000 */
[----:B------:R-:W-:Y:S01]  /*2410*/  HGMMA.64x32x16.F32 R24, gdesc[UR4], R24, gsb0 ;  /* 0x00600000041879f0 */ /* 0x000fe20008000818 */
        /* <DEDUP_REMOVED lines=107> */
[----:B------:R-:W-:Y:S01]  /*2ad0*/  BPT.TRAP 0x1 ;  /* 0x000000040000795c */ /* 0x000fe20000300000 */
.L_x_29:
[----:B------:R-:W-:Y:S01]  /*2ae0*/  ISETP.NE.AND P1, PT, R23, RZ, PT ;  /* 0x000000ff1700720c */ /* 0x000fe20003f25270 */
[----:B------:R-:W-:-:S12]  /*2af0*/  UISETP.GT.U32.AND UP0, UPT, UR39, 0x1, UPT ;  /* 0x000000012700788c */ /* 0x000fd8000bf04070 */
[----:B01----:R-:W-:-:S05]  /*2b00*/  @P1 LEA R4, R3, UR40, 0x3 ;  /* 0x0000002803041c11 */ /* 0x003fca000f8e18ff */
[----:B------:R-:W-:-:S05]  /*2b10*/  @P1 VIADD R5, R4, 0x20 ;  /* 0x0000002004051836 */ /* 0x000fca0000000000 */
[----:B------:R-:W-:-:S04]  /*2b20*/  @P1 PRMT R5, R22, 0x654, R5 ;  /* 0x0000065416051816 */ /* 0x000fc80000000005 */
[----:B------:R0:W-:Y:S01]  /*2b30*/  @P1 SYNCS.ARRIVE.TRANS64.RED.A1T0 RZ, [R5+URZ], RZ ;  /* 0x000000ff05ff19a7 */ /* 0x0001e2000810043f */
[----:B------:R-:W-:-:S13]  /*2b40*/  PLOP3.LUT P1, PT, PT, PT, UP0, 0x80, 0x0 ;  /* 0x000000000000781c */ /* 0x000fda0003f2f008 */
[----:B0-----:R-:W-:Y:S05]  /*2b50*/  @P1 BRA `(.L_x_30) ;  /* 0x0000000000041947 */ /* 0x001fea0003800000 */
[----:B------:R-:W-:Y:S01]  /*2b60*/  BPT.TRAP 0x1 ;  /* 0x000000040000795c */ /* 0x000fe20000300000 */
.L_x_30:
[----:B------:R-:W-:Y:S01]  /*2b70*/  UIADD3 UR8, UR8, 0x1, URZ ;  /* 0x0000000108087890 */ /* 0x000fe2000fffe03f */
[C---:B------:R-:W-:Y:S01]  /*2b80*/  ISETP.GT.AND P2, PT, R0.reuse, 0x1, PT ;  /* 0x000000010000780c */ /* 0x040fe20003f44270 */
[----:B------:R-:W-:Y:S02]  /*2b90*/  VIADD R3, R3, 0x1 ;  /* 0x0000000103037836 */ /* 0x000fe40000000000 */
[----:B------:R-:W-:Y:S01]  /*2ba0*/  UISETP.NE.AND UP0, UPT, UR8, 0x4, UPT ;  /* 0x000000040800788c */ /* 0x000fe2000bf05270 */
[----:B------:R-:W-:Y:S02]  /*2bb0*/  VIADD R0, R0, 0xffffffff ;  /* 0xffffffff00007836 */ /* 0x000fe40000000000 */
[C---:B------:R-:W-:Y:S01]  /*2bc0*/  ISETP.NE.AND P1, PT, R3.reuse, 0x4, PT ;  /* 0x000000040300780c */ /* 0x040fe20003f25270 */
[----:B------:R-:W-:Y:S02]  /*2bd0*/  USEL UR4, URZ, 0x1, UP0 ;  /* 0x000000013f047887 */ /* 0x000fe40008000000 */
[----:B------:R-:W-:Y:S01]  /*2be0*/  USEL UR8, UR8, URZ, UP0 ;  /* 0x0000003f08087287 */ /* 0x000fe20008000000 */
[----:B------:R-:W-:-:S03]  /*2bf0*/  SEL R3, R3, RZ, P1 ;  /* 0x000000ff03037207 */ /* 0x000fc60000800000 */
[----:B------:R-:W-:Y:S01]  /*2c00*/  LOP3.LUT R6, R6, UR4, RZ, 0x3c, !PT ;  /* 0x0000000406067c12 */ /* 0x000fe2000f8e3cff */
[----:B------:R-:W-:Y:S07]  /*2c10*/  @P2 BRA `(.L_x_31) ;  /* 0xfffffff400b82947 */ /* 0x000fee000383ffff */
.L_x_24:
[----:B------:R-:W0:Y:S01]  /*2c20*/  LDC R0, c[0x0][0x28c] ;  /* 0x0000a300ff007b82 */ /* 0x000e220000000800 */
[----:B------:R1:W-:Y:S01]  /*2c30*/  SYNCS.ARRIVE.TRANS64.A1T0 RZ, [R53+UR52], RZ ;  /* 0x000000ff35ff79a7 */ /* 0x0003e20008100034 */
[----:B0-----:R-:W-:-:S13]  /*2c40*/  ISETP.GE.AND P1, PT, R0, 0x1, PT ;  /* 0x000000010000780c */ /* 0x001fda0003f26270 */
[----:B-1----:R-:W-:Y:S05]  /*2c50*/  @!P1 BRA `(.L_x_32) ;  /* 0x0000000000409947 */ /* 0x002fea0003800000 */
[----:B------:R-:W-:Y:S05]  /*2c60*/  @!P0 BRA `(.L_x_33) ;  /* 0x0000000000048947 */ /* 0x000fea0003800000 */
[----:B------:R-:W-:Y:S01]  /*2c70*/  BPT.TRAP 0x1 ;  /* 0x000000040000795c */ /* 0x000fe20000300000 */
.L_x_33:
[----:B------:R-:W-:Y:S01]  /*2c80*/  ISETP.NE.AND P0, PT, R23, RZ, PT ;  /* 0x000000ff1700720c */ /* 0x000fe20003f05270 */
[----:B------:R-:W-:-:S12]  /*2c90*/  IMAD.U32 R3, RZ, RZ, UR40 ;  /* 0x00000028ff037e24 */ /* 0x000fd8000f8e00ff */
[----:B------:R-:W-:-:S05]  /*2ca0*/  VOTEU.ANY UP0, P0 ;  /* 0x00000000003f7886 */ /* 0x000fca0000000100 */
[----:B------:R-:W-:Y:S02]  /*2cb0*/  @UP0 UIADD3 UR4, UR50, UR43, URZ ;  /* 0x0000002b32040290 */ /* 0x000fe4000fffe03f */
[----:B------:R-:W-:-:S04]  /*2cc0*/  UISETP.GT.U32.AND UP0, UPT, UR39, 0x1, UPT ;  /* 0x000000012700788c */ /* 0x000fc8000bf04070 */
[----:B------:R-:W-:-:S04]  /*2cd0*/  IMAD.U32 R0, RZ, RZ, UR4 ;  /* 0x00000004ff007e24 */ /* 0x000fc8000f8e00ff */
[----:B------:R-:W-:-:S05]  /*2ce0*/  @P0 IMAD.SHL.U32 R0, R0, 0x8, RZ ;  /* 0x0000000800000824 */ /* 0x000fca00078e00ff */
[----:B------:R-:W-:-:S04]  /*2cf0*/  @P0 LOP3.LUT R0, R0, 0x18, RZ, 0xc0, !PT ;  /* 0x0000001800000812 */ /* 0x000fc800078ec0ff */
[----:B------:R-:W-:-:S04]  /*2d00*/  @P0 IADD3 R3, R3, 0x20, R0 ;  /* 0x0000002003030810 */ /* 0x000fc80007ffe000 */
[----:B------:R-:W-:-:S04]  /*2d10*/  @P0 PRMT R3, R22, 0x654, R3 ;  /* 0x0000065416030816 */ /* 0x000fc80000000003 */
[----:B------:R0:W-:Y:S01]  /*2d20*/  @P0 SYNCS.ARRIVE.TRANS64.RED.A1T0 RZ, [R3+URZ], RZ ;  /* 0x000000ff03ff09a7 */ /* 0x0001e2000810043f */
[----:B------:R-:W-:-:S13]  /*2d30*/  PLOP3.LUT P0, PT, PT, PT, UP0, 0x80, 0x0 ;  /* 0x000000000000781c */ /* 0x000fda0003f0f008 */
[----:B0-----:R-:W-:Y:S05]  /*2d40*/  @P0 BRA `(.L_x_32) ;  /* 0x0000000000040947 */ /* 0x001fea0003800000 */
[----:B------:R-:W-:Y:S01]  /*2d50*/  BPT.TRAP 0x1 ;  /* 0x000000040000795c */ /* 0x000fe20000300000 */
.L_x_32:
[----:B------:R-:W-:Y:S02]  /*2d60*/  SHF.L.U32 R0, R52, 0x1f, RZ ;  /* 0x0000001f34007819 */ /* 0x000fe400000006ff */
[----:B------:R-:W-:Y:S02]  /*2d70*/  SHF.R.S32.HI R9, RZ, 0x1f, R17 ;  /* 0x0000001fff097819 */ /* 0x000fe40000011411 */
[----:B------:R-:W0:Y:S02]  /*2d80*/  SYNCS.PHASECHK.TRANS64.TRYWAIT P0, [R49+URZ+0x8], R0 ;  /* 0x00000800310075a7 */ /* 0x000e24000800017f */
[----:B0-----:R-:W-:Y:S05]  /*2d90*/  @!P0 BRA `(.L_x_34) ;  /* 0x0000002c00a08947 */ /* 0x001fea0003800000 */
.L_x_92:
[----:B------:R-:W-:Y:S01]  /*2da0*/  ULDC.64 UR4, c[0x0][0x5d0] ;  /* 0x0001740000047ab9 */ /* 0x000fe20000000a00 */
[----:B------:R-:W-:Y:S01]  /*2db0*/  ULDC UR6, c[0x0][0x284] ;  /* 0x0000a10000067ab9 */ /* 0x000fe20000000800 */
[----:B0-----:R-:W-:Y:S02]  /*2dc0*/  IMAD R0, R9, UR4, RZ ;  /* 0x0000000409007c24 */ /* 0x001fe4000f8e02ff */
[----:B------:R-:W-:Y:S02]  /*2dd0*/  IMAD.SHL.U32 R10, R16, 0x20, RZ ;  /* 0x00000020100a7824 */ /* 0x000fe400078e00ff */
[C---:B------:R-:W-:Y:S02]  /*2de0*/  IMAD R3, R17.reuse, UR5, R0 ;  /* 0x0000000511037c24 */ /* 0x040fe4000f8e0200 */
[----:B------:R-:W-:Y:S01]  /*2df0*/  IMAD.SHL.U32 R0, R18, 0x40, RZ ;  /* 0x0000004012007824 */ /* 0x000fe200078e00ff */
[----:B------:R-:W-:Y:S01]  /*2e00*/  SHF.R.S32.HI R11, RZ, 0x1f, R10 ;  /* 0x0000001fff0b7819 */ /* 0x000fe2000001140a */
[----:B------:R-:W-:Y:S01]  /*2e10*/  IMAD.WIDE.U32 R4, R17, UR4, R44 ;  /* 0x0000000411047c25 */ /* 0x000fe2000f8e002c */
[----:B------:R-:W-:-:S02]  /*2e20*/  ULDC.64 UR4, c[0x0][0x5c8] ;  /* 0x0001720000047ab9 */ /* 0x000fc40000000a00 */
[----:B------:R-:W-:Y:S01]  /*2e30*/  ISETP.GE.AND P0, PT, R0, UR6, PT ;  /* 0x0000000600007c0c */ /* 0x000fe2000bf06270 */
[----:B------:R-:W-:Y:S01]  /*2e40*/  ULDC UR6, c[0x0][0x288] ;  /* 0x0000a20000067ab9 */ /* 0x000fe20000000800 */
[----:B------:R-:W-:Y:S01]  /*2e50*/  IADD3 R4, P1, R10, R4, RZ ;  /* 0x000000040a047210 */ /* 0x000fe20007f3e0ff */
[----:B------:R-:W-:Y:S01]  /*2e60*/  IMAD.WIDE R14, R18, 0x40, R42 ;  /* 0x00000040120e7825 */ /* 0x000fe200078e022a */
[----:B------:R-:W-:Y:S02]  /*2e70*/  ISETP.GE.OR P0, PT, R10, UR6, P0 ;  /* 0x000000060a007c0c */ /* 0x000fe40008706670 */
[----:B------:R-:W-:Y:S01]  /*2e80*/  IADD3.X R5, R11, R5, R3, P1, !PT ;  /* 0x000000050b057210 */ /* 0x000fe20000ffe403 */
[----:B------:R-:W-:-:S04]  /*2e90*/  IMAD R7, R15, UR4, RZ ;  /* 0x000000040f077c24 */ /* 0x000fc8000f8e02ff */
[C---:B------:R-:W-:Y:S02]  /*2ea0*/  IMAD R7, R14.reuse, UR5, R7 ;  /* 0x000000050e077c24 */ /* 0x040fe4000f8e0207 */
[----:B------:R-:W-:-:S04]  /*2eb0*/  IMAD.WIDE.U32 R20, R14, UR4, R4 ;  /* 0x000000040e147c25 */ /* 0x000fc8000f8e0004 */
[----:B------:R-:W-:Y:S05]  /*2ec0*/  @P0 BRA `(.L_x_35) ;  /* 0x0000001000980947 */ /* 0x000fea0003800000 */
[----:B-----5:R-:W-:Y:S01]  /*2ed0*/  FSETP.NEU.AND P1, PT, R41, RZ, PT ;  /* 0x000000ff2900720b */ /* 0x020fe20003f2d000 */
[----:B------:R-:W-:Y:S01]  /*2ee0*/  IMAD.IADD R18, R48, 0x1, -R10 ;  /* 0x0000000130127824 */ /* 0x000fe200078e0a0a */
[----:B------:R-:W-:Y:S01]  /*2ef0*/  BSSY B0, `(.L_x_35) ;  /* 0x0000123000007945 */ /* 0x000fe20003800000 */
[----:B------:R-:W-:Y:S02]  /*2f00*/  IMAD.IADD R0, R51, 0x1, -R0 ;  /* 0x0000000133007824 */ /* 0x000fe400078e0a00 */
[----:B------:R-:W-:Y:S01]  /*2f10*/  IMAD.IADD R61, R21, 0x1, R7 ;  /* 0x00000001153d7824 */ /* 0x000fe200078e0207 */
[----:B------:R-:W-:-:S04]  /*2f20*/  ISETP.GT.AND P0, PT, R18, RZ, PT ;  /* 0x000000ff1200720c */ /* 0x000fc80003f04270 */
[----:B------:R-:W-:-:S03]  /*2f30*/  ISETP.GT.AND P2, PT, R0, RZ, P0 ;  /* 0x000000ff0000720c */ /* 0x000fc60000744270 */
[----:B------:R-:W-:Y:S10]  /*2f40*/  @!P1 BRA `(.L_x_36) ;  /* 0x0000000c003c9947 */ /* 0x000ff40003800000 */
[----:B------:R-:W0:Y:S01]  /*2f50*/  LDC.64 R54, c[0x0][0x5b8] ;  /* 0x00016e00ff367b82 */ /* 0x000e220000000a00 */
[----:B------:R-:W-:-:S07]  /*2f60*/  ULDC.64 UR4, c[0x0][0x5c0] ;  /* 0x0001700000047ab9 */ /* 0x000fce0000000a00 */
[----:B------:R-:W1:Y:S08]  /*2f70*/  LDC.64 R56, c[0x0][0x5b0] ;  /* 0x00016c00ff387b82 */ /* 0x000e700000000a00 */
[----:B------:R-:W2:Y:S01]  /*2f80*/  LDC.64 R58, c[0x0][0x5a8] ;  /* 0x00016a00ff3a7b82 */ /* 0x000ea20000000a00 */
[-C--:B0-----:R-:W-:Y:S02]  /*2f90*/  IMAD R6, R9, R54.reuse, RZ ;  /* 0x0000003609067224 */ /* 0x081fe400078e02ff */
[----:B------:R-:W-:-:S04]  /*2fa0*/  IMAD.WIDE.U32 R4, R17, R54, R44 ;  /* 0x0000003611047225 */ /* 0x000fc800078e002c */
[----:B------:R-:W-:Y:S01]  /*2fb0*/  IMAD R21, R17, R55, R6 ;  /* 0x0000003711157224 */ /* 0x000fe200078e0206 */
[----:B------:R-:W-:Y:S01]  /*2fc0*/  IADD3 R8, P1, R10, R4, RZ ;  /* 0x000000040a087210 */ /* 0x000fe20007f3e0ff */
[----:B-1----:R-:W-:-:S03]  /*2fd0*/  IMAD R3, R15, R56, RZ ;  /* 0x000000380f037224 */ /* 0x002fc600078e02ff */
[----:B------:R-:W-:Y:S01]  /*2fe0*/  IADD3.X R9, R11, R5, R21, P1, !PT ;  /* 0x000000050b097210 */ /* 0x000fe20000ffe415 */
[C---:B------:R-:W-:Y:S02]  /*2ff0*/  IMAD R55, R14.reuse, R57, R3 ;  /* 0x000000390e377224 */ /* 0x040fe400078e0203 */
[----:B------:R-:W-:-:S04]  /*3000*/  IMAD.WIDE.U32 R4, R14, R56, R8 ;  /* 0x000000380e047225 */ /* 0x000fc800078e0008 */
[----:B------:R-:W-:Y:S01]  /*3010*/  IMAD.IADD R3, R5, 0x1, R55 ;  /* 0x0000000105037824 */ /* 0x000fe200078e0237 */
[----:B--2---:R-:W-:-:S04]  /*3020*/  LEA R6, P1, R4, R58, 0x1 ;  /* 0x0000003a04067211 */ /* 0x004fc800078208ff */
[----:B------:R-:W-:-:S05]  /*3030*/  LEA.HI.X R7, R4, R59, R3, 0x1, P1 ;  /* 0x0000003b04077211 */ /* 0x000fca00008f0c03 */
[----:B------:R0:W2:Y:S01]  /*3040*/  @P2 LDG.E.LTC128B.U16 R3, desc[UR56][R6.64] ;  /* 0x0000003806032981 */ /* 0x0000a2000c1e1520 */
[----:B------:R-:W-:Y:S01]  /*3050*/  IMAD.WIDE.U32 R4, R14, R56, R10 ;  /* 0x000000380e047225 */ /* 0x000fe200078e000a */
[----:B------:R-:W-:Y:S02]  /*3060*/  BSSY B1, `(.L_x_37) ;  /* 0x0000014000017945 */ /* 0x000fe40003800000 */
[----:B------:R-:W-:-:S04]  /*3070*/  IADD3 R12, P1, R44, R4, RZ ;  /* 0x000000042c0c7210 */ /* 0x000fc80007f3e0ff */
[----:B------:R-:W-:-:S03]  /*3080*/  IADD3.X R13, R45, R55, R5, P1, !PT ;  /* 0x000000372d0d7210 */ /* 0x000fc60000ffe405 */
[----:B------:R-:W-:-:S04]  /*3090*/  IMAD.WIDE.U32 R12, R17, R54, R12 ;  /* 0x00000036110c7225 */ /* 0x000fc800078e000c */
[----:B0-----:R-:W-:Y:S01]  /*30a0*/  IMAD.IADD R7, R21, 0x1, R13 ;  /* 0x0000000115077824 */ /* 0x001fe200078e020d */
[----:B------:R-:W-:Y:S02]  /*30b0*/  LEA R6, P4, R12, R58, 0x1 ;  /* 0x0000003a0c067211 */ /* 0x000fe400078808ff */
[----:B------:R-:W-:Y:S02]  /*30c0*/  SHF.L.U64.HI R13, R56, 0x3, R57 ;  /* 0x00000003380d7819 */ /* 0x000fe40000010239 */
[----:B------:R-:W-:Y:S01]  /*30d0*/  LEA.HI.X R7, R12, R59, R7, 0x1, P4 ;  /* 0x0000003b0c077211 */ /* 0x000fe200020f0c07 */
[----:B------:R-:W-:Y:S02]  /*30e0*/  IMAD.SHL.U32 R12, R56, 0x8, RZ ;  /* 0x00000008380c7824 */ /* 0x000fe400078e00ff */
[----:B--2---:R-:W-:-:S05]  /*30f0*/  HADD2.F32 R4, -RZ, R3.H0_H0 ;  /* 0x20000003ff047230 */ /* 0x004fca0000004100 */
[----:B------:R-:W-:Y:S01]  /*3100*/  FMUL R5, R4, R41 ;  /* 0x0000002904057220 */ /* 0x000fe20000400000 */
[----:B------:R-:W-:-:S03]  /*3110*/  LEA R4, P1, R20, UR4, 0x1 ;  /* 0x0000000414047c11 */ /* 0x000fc6000f8208ff */
[----:B------:R-:W-:Y:S01]  /*3120*/  FFMA R24, R24, R40, R5 ;  /* 0x0000002818187223 */ /* 0x000fe20000000005 */
[----:B------:R-:W-:Y:S02]  /*3130*/  LEA.HI.X R5, R20, UR5, R61, 0x1, P1 ;  /* 0x0000000514057c11 */ /* 0x000fe400088f0c3d */
[----:B------:R-:W-:Y:S02]  /*3140*/  ISETP.GT.AND P1, PT, R18, 0x1, PT ;  /* 0x000000011200780c */ /* 0x000fe40003f24270 */
[----:B------:R-:W-:Y:S02]  /*3150*/  F2FP.F16.F32.PACK_AB R24, RZ, R24 ;  /* 0x00000018ff18723e */ /* 0x000fe400000000ff */
[----:B------:R-:W-:-:S03]  /*3160*/  ISETP.GT.AND P3, PT, R0, RZ, P1 ;  /* 0x000000ff0000720c */ /* 0x000fc60000f64270 */
[----:B------:R0:W-:Y:S10]  /*3170*/  @P2 STG.E.U16 desc[UR56][R4.64], R24 ;  /* 0x0000001804002986 */ /* 0x0001f4000c101538 */
[----:B------:R-:W-:Y:S05]  /*3180*/  @!P3 BRA `(.L_x_38) ;  /* 0x000000000004b947 */ /* 0x000fea0003800000 */
[----:B------:R1:W5:Y:S02]  /*3190*/  LDG.E.LTC128B.U16 R3, desc[UR56][R6.64+0x2] ;  /* 0x0000023806037981 */ /* 0x000364000c1e1520 */
.L_x_38:
[----:B------:R-:W-:Y:S05]  /*31a0*/  BSYNC B1 ;  /* 0x0000000000017941 */ /* 0x000fea0003800000 */
.L_x_37:
[----:B-----5:R-:W-:Y:S01]  /*31b0*/  HADD2.F32 R16, -RZ, R3.H0_H0 ;  /* 0x20000003ff107230 */ /* 0x020fe20000004100 */
[----:B------:R-:W-:Y:S01]  /*31c0*/  ISETP.GT.AND P0, PT, R0, 0x8, P0 ;  /* 0x000000080000780c */ /* 0x000fe20000704270 */
[----:B------:R-:W-:-:S04]  /*31d0*/  IMAD.WIDE.U32 R14, R14, R56, R12 ;  /* 0x000000380e0e7225 */ /* 0x000fc800078e000c */
[----:B------:R-:W-:Y:S01]  /*31e0*/  FMUL R16, R16, R41 ;  /* 0x0000002910107220 */ /* 0x000fe20000400000 */
[----:B------:R-:W-:Y:S01]  /*31f0*/  IMAD.IADD R55, R55, 0x1, R15 ;  /* 0x0000000137377824 */ /* 0x000fe200078e020f */
[----:B------:R-:W-:Y:S02]  /*3200*/  IADD3 R8, P2, R8, R14, RZ ;  /* 0x0000000e08087210 */ /* 0x000fe40007f5e0ff */
[----:B------:R-:W-:-:S03]  /*3210*/  FFMA R16, R25, R40, R16 ;  /* 0x0000002819107223 */ /* 0x000fc60000000010 */
[----:B------:R-:W-:Y:S01]  /*3220*/  IMAD.X R9, R55, 0x1, R9, P2 ;  /* 0x0000000137097824 */ /* 0x000fe200010e0609 */
[C---:B------:R-:W-:Y:S02]  /*3230*/  LEA R12, P2, R8.reuse, R58, 0x1 ;  /* 0x0000003a080c7211 */ /* 0x040fe400078408ff */
[----:B------:R-:W-:Y:S02]  /*3240*/  F2FP.F16.F32.PACK_AB R16, RZ, R16 ;  /* 0x00000010ff10723e */ /* 0x000fe400000000ff */
[----:B------:R-:W-:Y:S02]  /*3250*/  LEA.HI.X R13, R8, R59, R9, 0x1, P2 ;  /* 0x0000003b080d7211 */ /* 0x000fe400010f0c09 */
[----:B------:R-:W-:Y:S02]  /*3260*/  PRMT R15, R16, 0x7610, R15 ;  /* 0x00007610100f7816 */ /* 0x000fe4000000000f */
[----:B------:R-:W-:-:S03]  /*3270*/  PRMT R16, R3, 0x7610, R16 ;  /* 0x0000761003107816 */ /* 0x000fc60000000010 */
[----:B------:R2:W-:Y:S04]  /*3280*/  @P3 STG.E.U16 desc[UR56][R4.64+0x2], R15 ;  /* 0x0000020f04003986 */ /* 0x0005e8000c101538 */
[----:B------:R-:W3:Y:S01]  /*3290*/  @P0 LDG.E.LTC128B.U16 R16, desc[UR56][R12.64] ;  /* 0x000000380c100981 */ /* 0x000ee2000c1e1520 */
[----:B------:R-:W-:Y:S01]  /*32a0*/  IADD3 R14, P2, P3, R44, R14, R10 ;  /* 0x0000000e2c0e7210 */ /* 0x000fe20007b5e00a */
[----:B------:R-:W-:Y:S01]  /*32b0*/  BSSY B1, `(.L_x_39) ;  /* 0x0000011000017945 */ /* 0x000fe20003800000 */
[----:B------:R-:W-:Y:S02]  /*32c0*/  ISETP.GT.AND P1, PT, R0, 0x8, P1 ;  /* 0x000000080000780c */ /* 0x000fe40000f24270 */
[----:B--2---:R-:W-:Y:S02]  /*32d0*/  IADD3.X R15, R45, R55, R11, P2, P3 ;  /* 0x000000372d0f7210 */ /* 0x004fe400017e640b */
[----:B------:R-:W-:-:S02]  /*32e0*/  SHF.L.U64.HI R11, R46, 0x1, R47 ;  /* 0x000000012e0b7819 */ /* 0x000fc4000001022f */
[----:B------:R-:W-:Y:S01]  /*32f0*/  LEA R10, P2, R46, R4, 0x1 ;  /* 0x000000042e0a7211 */ /* 0x000fe200078408ff */
[----:B------:R-:W-:-:S04]  /*3300*/  IMAD.WIDE.U32 R14, R17, R54, R14 ;  /* 0x00000036110e7225 */ /* 0x000fc800078e000e */
[----:B------:R-:W-:Y:S02]  /*3310*/  IMAD.X R11, R11, 0x1, R5, P2 ;  /* 0x000000010b0b7824 */ /* 0x000fe400010e0605 */
[----:B------:R-:W-:Y:S02]  /*3320*/  IMAD.IADD R9, R21, 0x1, R15 ;  /* 0x0000000115097824 */ /* 0x000fe400078e020f */
[----:B---3--:R-:W-:-:S05]  /*3330*/  HADD2.F32 R8, -RZ, R16.H0_H0 ;  /* 0x20000010ff087230 */ /* 0x008fca0000004100 */
[----:B------:R-:W-:Y:S01]  /*3340*/  FMUL R3, R8, R41 ;  /* 0x0000002908037220 */ /* 0x000fe20000400000 */
[----:B------:R-:W-:-:S03]  /*3350*/  LEA R8, P3, R14, R58, 0x1 ;  /* 0x0000003a0e087211 */ /* 0x000fc600078608ff */
[----:B------:R-:W-:Y:S01]  /*3360*/  FFMA R3, R26, R40, R3 ;  /* 0x000000281a037223 */ /* 0x000fe20000000003 */
[----:B------:R-:W-:-:S04]  /*3370*/  LEA.HI.X R9, R14, R59, R9, 0x1, P3 ;  /* 0x0000003b0e097211 */ /* 0x000fc800018f0c09 */
[----:B------:R-:W-:-:S05]  /*3380*/  F2FP.F16.F32.PACK_AB R3, RZ, R3 ;  /* 0x00000003ff03723e */ /* 0x000fca00000000ff */
[----:B------:R2:W-:Y:S01]  /*3390*/  @P0 STG.E.U16 desc[UR56][R10.64], R3 ;  /* 0x000000030a000986 */ /* 0x0005e2000c101538 */
[----:B------:R-:W-:Y:S05]  /*33a0*/  @!P1 BRA `(.L_x_40) ;  /* 0x0000000000049947 */ /* 0x000fea0003800000 */
[----:B------:R3:W5:Y:S02]  /*33b0*/  LDG.E.LTC128B.U16 R16, desc[UR56][R8.64+0x2] ;  /* 0x0000023808107981 */ /* 0x000764000c1e1520 */
.L_x_40:
[----:B------:R-:W-:Y:S05]  /*33c0*/  BSYNC B1 ;  /* 0x0000000000017941 */ /* 0x000fea0003800000 */
.L_x_39:
[----:B-----5:R-:W-:Y:S01]  /*33d0*/  HADD2.F32 R12, -RZ, R16.H0_H0 ;  /* 0x20000010ff0c7230 */ /* 0x020fe20000004100 */
[----:B------:R-:W-:Y:S01]  /*33e0*/  ISETP.GT.AND P0, PT, R18, 0x8, PT ;  /* 0x000000081200780c */ /* 0x000fe20003f04270 */
[----:B------:R-:W-:Y:S03]  /*33f0*/  BSSY B1, `(.L_x_41) ;  /* 0x0000008000017945 */ /* 0x000fe60003800000 */
[----:B------:R-:W-:Y:S01]  /*3400*/  FMUL R12, R12, R41 ;  /* 0x000000290c0c7220 */ /* 0x000fe20000400000 */
[----:B------:R-:W-:-:S03]  /*3410*/  ISETP.GT.AND P2, PT, R0, RZ, P0 ;  /* 0x000000ff0000720c */ /* 0x000fc60000744270 */
[----:B------:R-:W-:-:S05]  /*3420*/  FFMA R12, R27, R40, R12 ;  /* 0x000000281b0c7223 */ /* 0x000fca000000000c */
[----:B------:R-:W-:-:S05]  /*3430*/  F2FP.F16.F32.PACK_AB R12, RZ, R12 ;  /* 0x0000000cff0c723e */ /* 0x000fca00000000ff */
[----:B------:R4:W-:Y:S01]  /*3440*/  @P1 STG.E.U16 desc[UR56][R10.64+0x2], R12 ;  /* 0x0000020c0a001986 */ /* 0x0009e2000c101538 */
[----:B------:R-:W-:Y:S05]  /*3450*/  @!P2 BRA `(.L_x_42) ;  /* 0x000000000004a947 */ /* 0x000fea0003800000 */
[----:B------:R0:W5:Y:S02]  /*3460*/  LDG.E.LTC128B.U16 R16, desc[UR56][R6.64+0x10] ;  /* 0x0000103806107981 */ /* 0x000164000c1e1520 */
.L_x_42:
[----:B------:R-:W-:Y:S05]  /*3470*/  BSYNC B1 ;  /* 0x0000000000017941 */ /* 0x000fea0003800000 */
.L_x_41:
[----:B----45:R-:W-:Y:S01]  /*3480*/  HADD2.F32 R12, -RZ, R16.H0_H0 ;  /* 0x20000010ff0c7230 */ /* 0x030fe20000004100 */
[----:B------:R-:W-:Y:S01]  /*3490*/  ISETP.GT.AND P1, PT, R18, 0x9, PT ;  /* 0x000000091200780c */ /* 0x000fe20003f24270 */
[----:B------:R-:W-:Y:S03]  /*34a0*/  BSSY B1, `(.L_x_43) ;  /* 0x0000008000017945 */ /* 0x000fe60003800000 */
[----:B--2---:R-:W-:Y:S01]  /*34b0*/  FMUL R3, R12, R41 ;  /* 0x000000290c037220 */ /* 0x004fe20000400000 */
[----:B------:R-:W-:-:S03]  /*34c0*/  ISETP.GT.AND P3, PT, R0, RZ, P1 ;  /* 0x000000ff0000720c */ /* 0x000fc60000f64270 */
[----:B------:R-:W-:-:S05]  /*34d0*/  FFMA R3, R28, R40, R3 ;  /* 0x000000281c037223 */ /* 0x000fca0000000003 */
[----:B------:R-:W-:-:S05]  /*34e0*/  F2FP.F16.F32.PACK_AB R3, RZ, R3 ;  /* 0x00000003ff03723e */ /* 0x000fca00000000ff */
[----:B------:R2:W-:Y:S01]  /*34f0*/  @P2 STG.E.U16 desc[UR56][R4.64+0x10], R3 ;  /* 0x0000100304002986 */ /* 0x0005e2000c101538 */
[----:B------:R-:W-:Y:S05]  /*3500*/  @!P3 BRA `(.L_x_44) ;  /* 0x000000000004b947 */ /* 0x000fea0003800000 */
[----:B------:R4:W5:Y:S02]  /*3510*/  LDG.E.LTC128B.U16 R16, desc[UR56][R6.64+0x12] ;  /* 0x0000123806107981 */ /* 0x000964000c1e1520 */
.L_x_44:
[----:B------:R-:W-:Y:S05]  /*3520*/  BSYNC B1 ;  /* 0x0000000000017941 */ /* 0x000fea0003800000 */
.L_x_43:
[----:B-----5:R-:W-:Y:S01]  /*3530*/  HADD2.F32 R12, -RZ, R16.H0_H0 ;  /* 0x20000010ff0c7230 */ /* 0x020fe20000004100 */
[----:B------:R-:W-:Y:S01]  /*3540*/  ISETP.GT.AND P0, PT, R0, 0x8, P0 ;  /* 0x000000080000780c */ /* 0x000fe20000704270 */
[----:B------:R-:W-:Y:S03]  /*3550*/  BSSY B1, `(.L_x_45) ;  /* 0x0000007000017945 */ /* 0x000fe60003800000 */
[----:B------:R-:W-:-:S04]  /*3560*/  FMUL R12, R12, R41 ;  /* 0x000000290c0c7220 */ /* 0x000fc80000400000 */
[----:B------:R-:W-:-:S05]  /*3570*/  FFMA R12, R29, R40, R12 ;  /* 0x000000281d0c7223 */ /* 0x000fca000000000c */
[----:B------:R-:W-:-:S05]  /*3580*/  F2FP.F16.F32.PACK_AB R12, RZ, R12 ;  /* 0x0000000cff0c723e */ /* 0x000fca00000000ff */
[----:B------:R0:W-:Y:S01]  /*3590*/  @P3 STG.E.U16 desc[UR56][R4.64+0x12], R12 ;  /* 0x0000120c04003986 */ /* 0x0001e2000c101538 */
[----:B------:R-:W-:Y:S05]  /*35a0*/  @!P0 BRA `(.L_x_46) ;  /* 0x0000000000048947 */ /* 0x000fea0003800000 */
[----:B------:R0:W5:Y:S02]  /*35b0*/  LDG.E.LTC128B.U16 R16, desc[UR56][R8.64+0x10] ;  /* 0x0000103808107981 */ /* 0x000164000c1e1520 */
.L_x_46:
[----:B------:R-:W-:Y:S05]  /*35c0*/  BSYNC B1 ;  /* 0x0000000000017941 */ /* 0x000fea0003800000 */
.L_x_45:
[----:B0----5:R-:W-:Y:S01]  /*35d0*/  HADD2.F32 R12, -RZ, R16.H0_H0 ;  /* 0x20000010ff0c7230 */ /* 0x021fe20000004100 */
[----:B------:R-:W-:Y:S01]  /*35e0*/  ISETP.GT.AND P1, PT, R0, 0x8, P1 ;  /* 0x000000080000780c */ /* 0x000fe20000f24270 */
[----:B------:R-:W-:Y:S03]  /*35f0*/  BSSY B1, `(.L_x_47) ;  /* 0x0000007000017945 */ /* 0x000fe60003800000 */
[----:B--2---:R-:W-:-:S04]  /*3600*/  FMUL R3, R12, R41 ;  /* 0x000000290c037220 */ /* 0x004fc80000400000 */
[----:B------:R-:W-:-:S05]  /*3610*/  FFMA R3, R30, R40, R3 ;  /* 0x000000281e037223 */ /* 0x000fca0000000003 */
[----:B------:R-:W-:-:S05]  /*3620*/  F2FP.F16.F32.PACK_AB R3, RZ, R3 ;  /* 0x00000003ff03723e */ /* 0x000fca00000000ff */
[----:B------:R0:W-:Y:S01]  /*3630*/  @P0 STG.E.U16 desc[UR56][R10.64+0x10], R3 ;  /* 0x000010030a000986 */ /* 0x0001e2000c101538 */
[----:B------:R-:W-:Y:S05]  /*3640*/  @!P1 BRA `(.L_x_48) ;  /* 0x0000000000049947 */ /* 0x000fea0003800000 */
[----:B------:R2:W5:Y:S02]  /*3650*/  LDG.E.LTC128B.U16 R16, desc[UR56][R8.64+0x12] ;  /* 0x0000123808107981 */ /* 0x000564000c1e1520 */
.L_x_48:
[----:B------:R-:W-:Y:S05]  /*3660*/  BSYNC B1 ;  /* 0x0000000000017941 */ /* 0x000fea0003800000 */
.L_x_47:
        /* <DEDUP_REMOVED lines=10> */
.L_x_50:
[----:B------:R-:W-:Y:S05]  /*3710*/  BSYNC B1 ;  /* 0x0000000000017941 */ /* 0x000fea0003800000 */
.L_x_49:
[----:B0----5:R-:W-:Y:S01]  /*3720*/  HADD2.F32 R12, -RZ, R16.H0_H0 ;  /* 0x20000010ff0c7230 */ /* 0x021fe20000004100 */
        /* <DEDUP_REMOVED lines=9> */
.L_x_52:
[----:B------:R-:W-:Y:S05]  /*37c0*/  BSYNC B1 ;  /* 0x0000000000017941 */ /* 0x000fea0003800000 */
.L_x_51:
        /* <DEDUP_REMOVED lines=9> */
.L_x_54:
[----:B------:R-:W-:Y:S05]  /*3860*/  BSYNC B1 ;  /* 0x0000000000017941 */ /* 0x000fea0003800000 */
.L_x_53:
[----:B0----5:R-:W-:Y:S01]  /*3870*/  HADD2.F32 R12, -RZ, R16.H0_H0 ;  /* 0x20000010ff0c7230 */ /* 0x021fe20000004100 */
        /* <DEDUP_REMOVED lines=8> */
.L_x_56:
[----:B------:R-:W-:Y:S05]  /*3900*/  BSYNC B1 ;  /* 0x0000000000017941 */ /* 0x000fea0003800000 */
.L_x_55:
        /* <DEDUP_REMOVED lines=10> */
.L_x_58:
[----:B------:R-:W-:Y:S05]  /*39b0*/  BSYNC B1 ;  /* 0x0000000000017941 */ /* 0x000fea0003800000 */
.L_x_57:
        /* <DEDUP_REMOVED lines=10> */
.L_x_60:
[----:B------:R-:W-:Y:S05]  /*3a60*/  BSYNC B1 ;  /* 0x0000000000017941 */ /* 0x000fea0003800000 */
.L_x_59:
[----:B01--45:R-:W-:Y:S01]  /*3a70*/  HADD2.F32 R6, -RZ, R16.H0_H0 ;  /* 0x20000010ff067230 */ /* 0x033fe20000004100 */
        /* <DEDUP_REMOVED lines=8> */
.L_x_62:
[----:B------:R-:W-:Y:S05]  /*3b00*/  BSYNC B1 ;  /* 0x0000000000017941 */ /* 0x000fea0003800000 */
.L_x_61:
[----:B0----5:R-:W-:Y:S01]  /*3b10*/  HADD2.F32 R4, -RZ, R16.H0_H0 ;  /* 0x20000010ff047230 */ /* 0x021fe20000004100 */
[----:B------:R-:W-:Y:S01]  /*3b20*/  ISETP.GT.AND P1, PT, R0, 0x8, P1 ;  /* 0x000000080000780c */ /* 0x000fe20000f24270 */
[----:B------:R-:W-:Y:S01]  /*3b30*/  @P0 IMAD.MOV.U32 R5, RZ, RZ, R11 ;  /* 0x000000ffff050224 */ /* 0x000fe200078e000b */
[----:B------:R-:W-:Y:S02]  /*3b40*/  BSSY B1, `(.L_x_63) ;  /* 0x0000008000017945 */ /* 0x000fe40003800000 */
[----:B------:R-:W-:Y:S01]  /*3b50*/  FMUL R3, R4, R41 ;  /* 0x0000002904037220 */ /* 0x000fe20000400000 */
[----:B------:R-:W-:-:S03]  /*3b60*/  @P0 IMAD.MOV.U32 R4, RZ, RZ, R10 ;  /* 0x000000ffff040224 */ /* 0x000fc600078e000a */
[----:B------:R-:W-:-:S05]  /*3b70*/  FFMA R3, R38, R40, R3 ;  /* 0x0000002826037223 */ /* 0x000fca0000000003 */
[----:B------:R-:W-:-:S05]  /*3b80*/  F2FP.F16.F32.PACK_AB R3, RZ, R3 ;  /* 0x00000003ff03723e */ /* 0x000fca00000000ff */
[----:B------:R0:W-:Y:S01]  /*3b90*/  @P0 STG.E.U16 desc[UR56][R4.64+0x30], R3 ;  /* 0x0000300304000986 */ /* 0x0001e2000c101538 */
[----:B------:R-:W-:Y:S05]  /*3ba0*/  @!P1 BRA `(.L_x_64) ;  /* 0x0000000000049947 */ /* 0x000fea0003800000 */
[----:B------:R4:W5:Y:S02]  /*3bb0*/  LDG.E.LTC128B.U16 R16, desc[UR56][R8.64+0x32] ;  /* 0x0000323808107981 */ /* 0x000964000c1e1520 */
.L_x_64:
[----:B------:R-:W-:Y:S05]  /*3bc0*/  BSYNC B1 ;  /* 0x0000000000017941 */ /* 0x000fea0003800000 */
.L_x_63:
[----:B------:R-:W-:Y:S05]  /*3bd0*/  @!P1 BRA `(.L_x_65) ;  /* 0x0000000400509947 */ /* 0x000fea0003800000 */
[----:B-----5:R-:W-:-:S05]  /*3be0*/  HADD2.F32 R16, -RZ, R16.H0_H0 ;  /* 0x20000010ff107230 */ /* 0x020fca0000004100 */
[----:B------:R-:W-:-:S04]  /*3bf0*/  FMUL R16, R16, R41 ;  /* 0x0000002910107220 */ /* 0x000fc80000400000 */
[----:B------:R-:W-:-:S05]  /*3c00*/  FFMA R16, R39, R40, R16 ;  /* 0x0000002827107223 */ /* 0x000fca0000000010 */
[----:B------:R-:W-:-:S05]  /*3c10*/  F2FP.F16.F32.PACK_AB R16, RZ, R16 ;  /* 0x00000010ff10723e */ /* 0x000fca00000000ff */
[----:B------:R0:W-:Y:S01]  /*3c20*/  STG.E.U16 desc[UR56][R10.64+0x32], R16 ;  /* 0x000032100a007986 */ /* 0x0001e2000c101538 */
[----:B------:R-:W-:Y:S05]  /*3c30*/  BRA `(.L_x_65) ;  /* 0x0000000400387947 */ /* 0x000fea0003800000 */
.L_x_36:
[----:B------:R-:W-:Y:S01]  /*3c40*/  ULDC.64 UR4, c[0x0][0x5c0] ;  /* 0x0001700000047ab9 */ /* 0x000fe20000000a00 */
[-C--:B------:R-:W-:Y:S01]  /*3c50*/  FMUL R24, R24, R40.reuse ;  /* 0x0000002818187220 */ /* 0x080fe20000400000 */
[----:B------:R-:W-:Y:S01]  /*3c60*/  LEA R4, P4, R20, UR4, 0x1 ;  /* 0x0000000414047c11 */ /* 0x000fe2000f8808ff */
[-C--:B------:R-:W-:Y:S01]  /*3c70*/  FMUL R25, R25, R40.reuse ;  /* 0x0000002819197220 */ /* 0x080fe20000400000 */
[----:B------:R-:W-:Y:S01]  /*3c80*/  ISETP.GT.AND P1, PT, R18, 0x1, PT ;  /* 0x000000011200780c */ /* 0x000fe20003f24270 */
[----:B------:R-:W-:Y:S01]  /*3c90*/  FMUL R26, R26, R40 ;  /* 0x000000281a1a7220 */ /* 0x000fe20000400000 */
[----:B------:R-:W-:Y:S01]  /*3ca0*/  F2FP.F16.F32.PACK_AB R24, RZ, R24 ;  /* 0x00000018ff18723e */ /* 0x000fe200000000ff */
[-C--:B------:R-:W-:Y:S01]  /*3cb0*/  FMUL R27, R27, R40.reuse ;  /* 0x000000281b1b7220 */ /* 0x080fe20000400000 */
[----:B------:R-:W-:Y:S01]  /*3cc0*/  LEA.HI.X R5, R20, UR5, R61, 0x1, P4 ;  /* 0x0000000514057c11 */ /* 0x000fe2000a0f0c3d */
[-C--:B------:R-:W-:Y:S01]  /*3cd0*/  FMUL R28, R28, R40.reuse ;  /* 0x000000281c1c7220 */ /* 0x080fe20000400000 */
[----:B------:R-:W-:Y:S01]  /*3ce0*/  SHF.L.U64.HI R3, R46, 0x1, R47 ;  /* 0x000000012e037819 */ /* 0x000fe2000001022f */
[----:B------:R-:W-:Y:S01]  /*3cf0*/  FMUL R29, R29, R40 ;  /* 0x000000281d1d7220 */ /* 0x000fe20000400000 */
[----:B------:R-:W-:Y:S01]  /*3d00*/  ISETP.GT.AND P5, PT, R18, 0x8, PT ;  /* 0x000000081200780c */ /* 0x000fe20003fa4270 */
[----:B------:R-:W-:Y:S01]  /*3d10*/  @P2 STG.E.U16 desc[UR56][R4.64], R24 ;  /* 0x0000001804002986 */ /* 0x000fe2000c101538 */
[----:B------:R-:W-:Y:S01]  /*3d20*/  LEA R6, P2, R46, R4, 0x1 ;  /* 0x000000042e067211 */ /* 0x000fe200078408ff */
[-C--:B------:R-:W-:Y:S01]  /*3d30*/  FMUL R30, R30, R40.reuse ;  /* 0x000000281e1e7220 */ /* 0x080fe20000400000 */
[----:B------:R-:W-:Y:S01]  /*3d40*/  ISETP.GT.AND P3, PT, R0, RZ, P1 ;  /* 0x000000ff0000720c */ /* 0x000fe20000f64270 */
[-C--:B------:R-:W-:Y:S01]  /*3d50*/  FMUL R31, R31, R40.reuse ;  /* 0x000000281f1f7220 */ /* 0x080fe20000400000 */
[----:B------:R-:W-:Y:S01]  /*3d60*/  ISETP.GT.AND P4, PT, R18, 0x9, PT ;  /* 0x000000091200780c */ /* 0x000fe20003f84270 */
[----:B------:R-:W-:Y:S01]  /*3d70*/  IMAD.X R7, R3, 0x1, R5, P2 ;  /* 0x0000000103077824 */ /* 0x000fe200010e0605 */
[----:B------:R-:W-:Y:S01]  /*3d80*/  ISETP.GT.AND P0, PT, R0, 0x8, P0 ;  /* 0x000000080000780c */ /* 0x000fe20000704270 */
[-C--:B------:R-:W-:Y:S01]  /*3d90*/  FMUL R32, R32, R40.reuse ;  /* 0x0000002820207220 */ /* 0x080fe20000400000 */
[C---:B------:R-:W-:Y:S01]  /*3da0*/  ISETP.GT.AND P1, PT, R0.reuse, 0x8, P1 ;  /* 0x000000080000780c */ /* 0x040fe20000f24270 */
[-C--:B------:R-:W-:Y:S01]  /*3db0*/  FMUL R33, R33, R40.reuse ;  /* 0x0000002821217220 */ /* 0x080fe20000400000 */
[----:B------:R-:W-:Y:S01]  /*3dc0*/  ISETP.GT.AND P2, PT, R0, RZ, P5 ;  /* 0x000000ff0000720c */ /* 0x000fe20002f44270 */
[-C--:B------:R-:W-:Y:S01]  /*3dd0*/  FMUL R34, R34, R40.reuse ;  /* 0x0000002822227220 */ /* 0x080fe20000400000 */
[----:B------:R-:W-:Y:S01]  /*3de0*/  ISETP.GT.AND P6, PT, R0, RZ, P4 ;  /* 0x000000ff0000720c */ /* 0x000fe200027c4270 */
[-C--:B------:R-:W-:Y:S01]  /*3df0*/  FMUL R35, R35, R40.reuse ;  /* 0x0000002823237220 */ /* 0x080fe20000400000 */
[----:B------:R-:W-:Y:S01]  /*3e00*/  F2FP.F16.F32.PACK_AB R25, RZ, R25 ;  /* 0x00000019ff19723e */ /* 0x000fe200000000ff */
[----:B------:R-:W-:Y:S01]  /*3e10*/  FMUL R36, R36, R40 ;  /* 0x0000002824247220 */ /* 0x000fe20000400000 */
[----:B------:R-:W-:Y:S01]  /*3e20*/  F2FP.F16.F32.PACK_AB R26, RZ, R26 ;  /* 0x0000001aff1a723e */ /* 0x000fe200000000ff */
[----:B------:R-:W-:Y:S01]  /*3e30*/  FMUL R37, R37, R40 ;  /* 0x0000002825257220 */ /* 0x000fe20000400000 */
[----:B------:R-:W-:Y:S01]  /*3e40*/  F2FP.F16.F32.PACK_AB R27, RZ, R27 ;  /* 0x0000001bff1b723e */ /* 0x000fe200000000ff */
[----:B------:R-:W-:Y:S01]  /*3e50*/  @P3 STG.E.U16 desc[UR56][R4.64+0x2], R25 ;  /* 0x0000021904003986 */ /* 0x000fe2000c101538 */
[----:B------:R-:W-:Y:S01]  /*3e60*/  F2FP.F16.F32.PACK_AB R28, RZ, R28 ;  /* 0x0000001cff1c723e */ /* 0x000fe200000000ff */
[-C--:B------:R-:W-:Y:S01]  /*3e70*/  FMUL R38, R38, R40.reuse ;  /* 0x0000002826267220 */ /* 0x080fe20000400000 */
[----:B------:R-:W-:Y:S01]  /*3e80*/  F2FP.F16.F32.PACK_AB R29, RZ, R29 ;  /* 0x0000001dff1d723e */ /* 0x000fe200000000ff */
[----:B------:R-:W-:Y:S01]  /*3e90*/  @P0 STG.E.U16 desc[UR56][R6.64], R26 ;  /* 0x0000001a06000986 */ /* 0x000fe2000c101538 */
[----:B------:R-:W-:Y:S01]  /*3ea0*/  ISETP.GT.AND P5, PT, R0, 0x8, P5 ;  /* 0x000000080000780c */ /* 0x000fe20002fa4270 */
[----:B------:R-:W-:Y:S01]  /*3eb0*/  FMUL R39, R39, R40 ;  /* 0x0000002827277220 */ /* 0x000fe20000400000 */
[----:B------:R-:W-:Y:S01]  /*3ec0*/  ISETP.GT.AND P3, PT, R18, 0x10, PT ;  /* 0x000000101200780c */ /* 0x000fe20003f64270 */
[----:B------:R-:W-:Y:S01]  /*3ed0*/  @P1 STG.E.U16 desc[UR56][R6.64+0x2], R27 ;  /* 0x0000021b06001986 */ /* 0x000fe2000c101538 */
[----:B------:R-:W-:-:S02]  /*3ee0*/  ISETP.GT.AND P4, PT, R0, 0x8, P4 ;  /* 0x000000080000780c */ /* 0x000fc40002784270 */
[----:B------:R-:W-:Y:S01]  /*3ef0*/  F2FP.F16.F32.PACK_AB R30, RZ, R30 ;  /* 0x0000001eff1e723e */ /* 0x000fe200000000ff */
[----:B------:R-:W-:Y:S01]  /*3f00*/  @P2 STG.E.U16 desc[UR56][R4.64+0x10], R28 ;  /* 0x0000101c04002986 */ /* 0x000fe2000c101538 */
[----:B------:R-:W-:Y:S02]  /*3f10*/  F2FP.F16.F32.PACK_AB R31, RZ, R31 ;  /* 0x0000001fff1f723e */ /* 0x000fe400000000ff */
[----:B------:R-:W-:Y:S01]  /*3f20*/  ISETP.GT.AND P2, PT, R18, 0x11, PT ;  /* 0x000000111200780c */ /* 0x000fe20003f44270 */
[----:B------:R-:W-:Y:S01]  /*3f30*/  @P6 STG.E.U16 desc[UR56][R4.64+0x12], R29 ;  /* 0x0000121d04006986 */ /* 0x000fe2000c101538 */
[----:B------:R-:W-:Y:S02]  /*3f40*/  ISETP.GT.AND P6, PT, R0, RZ, P3 ;  /* 0x000000ff0000720c */ /* 0x000fe40001fc4270 */
[----:B------:R-:W-:Y:S01]  /*3f50*/  F2FP.F16.F32.PACK_AB R32, RZ, R32 ;  /* 0x00000020ff20723e */ /* 0x000fe200000000ff */
[----:B------:R-:W-:Y:S01]  /*3f60*/  @P5 STG.E.U16 desc[UR56][R6.64+0x10], R30 ;  /* 0x0000101e06005986 */ /* 0x000fe2000c101538 */
[----:B------:R-:W-:-:S02]  /*3f70*/  ISETP.GT.AND P1, PT, R18, 0x18, PT ;  /* 0x000000181200780c */ /* 0x000fc40003f24270 */
[----:B------:R-:W-:Y:S01]  /*3f80*/  ISETP.GT.AND P0, PT, R18, 0x19, PT ;  /* 0x000000191200780c */ /* 0x000fe20003f04270 */
[----:B------:R-:W-:Y:S01]  /*3f90*/  @P4 STG.E.U16 desc[UR56][R6.64+0x12], R31 ;  /* 0x0000121f06004986 */ /* 0x000fe2000c101538 */
[C---:B------:R-:W-:Y:S02]  /*3fa0*/  ISETP.GT.AND P4, PT, R0.reuse, RZ, P2 ;  /* 0x000000ff0000720c */ /* 0x040fe40001784270 */
[C---:B------:R-:W-:Y:S02]  /*3fb0*/  ISETP.GT.AND P3, PT, R0.reuse, 0x8, P3 ;  /* 0x000000080000780c */ /* 0x040fe40001f64270 */
[C---:B------:R-:W-:Y:S01]  /*3fc0*/  ISETP.GT.AND P2, PT, R0.reuse, 0x8, P2 ;  /* 0x000000080000780c */ /* 0x040fe20001744270 */
[----:B------:R-:W-:Y:S01]  /*3fd0*/  @P6 STG.E.U16 desc[UR56][R4.64+0x20], R32 ;  /* 0x0000202004006986 */ /* 0x000fe2000c101538 */
[C---:B------:R-:W-:Y:S02]  /*3fe0*/  ISETP.GT.AND P5, PT, R0.reuse, RZ, P1 ;  /* 0x000000ff0000720c */ /* 0x040fe40000fa4270 */
[----:B------:R-:W-:-:S02]  /*3ff0*/  ISETP.GT.AND P6, PT, R0, RZ, P0 ;  /* 0x000000ff0000720c */ /* 0x000fc400007c4270 */
[C---:B------:R-:W-:Y:S02]  /*4000*/  ISETP.GT.AND P1, PT, R0.reuse, 0x8, P1 ;  /* 0x000000080000780c */ /* 0x040fe40000f24270 */
[----:B------:R-:W-:Y:S02]  /*4010*/  F2FP.F16.F32.PACK_AB R33, RZ, R33 ;  /* 0x00000021ff21723e */ /* 0x000fe400000000ff */
[----:B------:R-:W-:Y:S02]  /*4020*/  F2FP.F16.F32.PACK_AB R34, RZ, R34 ;  /* 0x00000022ff22723e */ /* 0x000fe400000000ff */
[----:B------:R-:W-:Y:S01]  /*4030*/  F2FP.F16.F32.PACK_AB R35, RZ, R35 ;  /* 0x00000023ff23723e */ /* 0x000fe200000000ff */
[----:B------:R-:W-:Y:S01]  /*4040*/  @P4 STG.E.U16 desc[UR56][R4.64+0x22], R33 ;  /* 0x0000222104004986 */ /* 0x000fe2000c101538 */
[----:B------:R-:W-:Y:S02]  /*4050*/  ISETP.GT.AND P0, PT, R0, 0x8, P0 ;  /* 0x000000080000780c */ /* 0x000fe40000704270 */
[----:B------:R-:W-:Y:S01]  /*4060*/  F2FP.F16.F32.PACK_AB R36, RZ, R36 ;  /* 0x00000024ff24723e */ /* 0x000fe200000000ff */
[----:B------:R-:W-:Y:S01]  /*4070*/  @P3 STG.E.U16 desc[UR56][R6.64+0x20], R34 ;  /* 0x0000202206003986 */ /* 0x000fe2000c101538 */
[----:B------:R-:W-:-:S02]  /*4080*/  F2FP.F16.F32.PACK_AB R37, RZ, R37 ;  /* 0x00000025ff25723e */ /* 0x000fc400000000ff */
[----:B------:R-:W-:Y:S01]  /*4090*/  F2FP.F16.F32.PACK_AB R38, RZ, R38 ;  /* 0x00000026ff26723e */ /* 0x000fe200000000ff */
[----:B------:R-:W-:Y:S01]  /*40a0*/  @P2 STG.E.U16 desc[UR56][R6.64+0x22], R35 ;  /* 0x0000222306002986 */ /* 0x000fe2000c101538 */
[----:B------:R-:W-:-:S03]  /*40b0*/  F2FP.F16.F32.PACK_AB R39, RZ, R39 ;  /* 0x00000027ff27723e */ /* 0x000fc600000000ff */
[----:B------:R-:W-:Y:S04]  /*40c0*/  @P5 STG.E.U16 desc[UR56][R4.64+0x30], R36 ;  /* 0x0000302404005986 */ /* 0x000fe8000c101538 */
[----:B------:R0:W-:Y:S02]  /*40d0*/  @P6 STG.E.U16 desc[UR56][R4.64+0x32], R37 ;  /* 0x0000322504006986 */ /* 0x0001e4000c101538 */
[----:B0-----:R-:W-:Y:S02]  /*40e0*/  @P1 IMAD.MOV.U32 R4, RZ, RZ, R6 ;  /* 0x000000ffff041224 */ /* 0x001fe400078e0006 */
[----:B------:R-:W-:-:S05]  /*40f0*/  @P1 IMAD.MOV.U32 R5, RZ, RZ, R7 ;  /* 0x000000ffff051224 */ /* 0x000fca00078e0007 */
[----:B------:R0:W-:Y:S04]  /*4100*/  @P1 STG.E.U16 desc[UR56][R4.64+0x30], R38 ;  /* 0x0000302604001986 */ /* 0x0001e8000c101538 */
[----:B------:R0:W-:Y:S02]  /*4110*/  @P0 STG.E.U16 desc[UR56][R6.64+0x32], R39 ;  /* 0x0000322706000986 */ /* 0x0001e4000c101538 */
.L_x_65:
[----:B------:R-:W-:Y:S05]  /*4120*/  BSYNC B0 ;  /* 0x0000000000007941 */ /* 0x000fea0003800000 */
.L_x_35:
[----:B0-----:R-:W-:Y:S01]  /*4130*/  IMAD.U32 R4, RZ, RZ, UR54 ;  /* 0x00000036ff047e24 */ /* 0x001fe2000f8e00ff */
[----:B------:R-:W-:Y:S01]  /*4140*/  ULDC.64 UR4, c[0x0][0x650] ;  /* 0x0001940000047ab9 */ /* 0x000fe20000000a00 */
[----:B------:R-:W-:Y:S01]  /*4150*/  IMAD.U32 R5, RZ, RZ, UR55 ;  /* 0x00000037ff057e24 */ /* 0x000fe2000f8e00ff */
[----:B------:R0:W-:Y:S01]  /*4160*/  SYNCS.ARRIVE.TRANS64.A1T0 RZ, [R50+UR52], RZ ;  /* 0x000000ff32ff79a7 */ /* 0x0001e20008100034 */
[----:B------:R-:W-:Y:S01]  /*4170*/  PRMT R0, RZ, 0x7610, R0 ;  /* 0x00007610ff007816 */ /* 0x000fe20000000000 */
[----:B------:R-:W-:Y:S01]  /*4180*/  IMAD.MOV.U32 R18, RZ, RZ, -0x1 ;  /* 0xffffffffff127424 */ /* 0x000fe200078e00ff */
[----:B------:R-:W-:Y:S01]  /*4190*/  LEA R2, P0, R4, R2, 0x1 ;  /* 0x0000000204027211 */ /* 0x000fe200078008ff */
[----:B-----5:R-:W-:Y:S02]  /*41a0*/  IMAD.MOV.U32 R16, RZ, RZ, -0x1 ;  /* 0xffffffffff107424 */ /* 0x020fe400078e00ff */
[----:B------:R-:W-:Y:S01]  /*41b0*/  IMAD.MOV.U32 R17, RZ, RZ, -0x1 ;  /* 0xffffffffff117424 */ /* 0x000fe200078e00ff */
[----:B------:R-:W-:-:S02]  /*41c0*/  IADD3.X R19, R19, UR36, RZ, P0, !PT ;  /* 0x0000002413137c10 */ /* 0x000fc400087fe4ff */
[----:B------:R-:W-:-:S04]  /*41d0*/  ISETP.GE.U32.AND P0, PT, R2, UR4, PT ;  /* 0x0000000402007c0c */ /* 0x000fc8000bf06070 */
[----:B------:R-:W-:-:S13]  /*41e0*/  ISETP.GE.U32.AND.EX P0, PT, R19, UR5, PT, P0 ;  /* 0x0000000513007c0c */ /* 0x000fda000bf06100 */
[----:B0-----:R-:W-:Y:S05]  /*41f0*/  @P0 BRA `(.L_x_66) ;  /* 0x0000000400700947 */ /* 0x001fea0003800000 */
[----:B------:R-:W0:Y:S01]  /*4200*/  S2UR UR6, SR_CTAID.X ;  /* 0x00000000000679c3 */ /* 0x000e220000002500 */
[----:B------:R-:W-:Y:S01]  /*4210*/  ULDC.64 UR4, c[0x0][0x628] ;  /* 0x00018a0000047ab9 */ /* 0x000fe20000000a00 */
[----:B------:R-:W-:Y:S01]  /*4220*/  ULDC UR7, c[0x0][0x150] ;  /* 0x0000540000077ab9 */ /* 0x000fe20000000800 */
[----:B------:R-:W-:Y:S01]  /*4230*/  ISETP.NE.U32.AND P0, PT, RZ, UR4, PT ;  /* 0x00000004ff007c0c */ /* 0x000fe2000bf05070 */
[----:B------:R-:W-:Y:S01]  /*4240*/  ULDC UR15, c[0x0][0x630] ;  /* 0x00018c00000f7ab9 */ /* 0x000fe20000000800 */
[C---:B------:R-:W-:Y:S02]  /*4250*/  R2UR UR16, R2.reuse ;  /* 0x00000000021072ca */ /* 0x040fe400000e0000 */
[----:B------:R-:W-:Y:S01]  /*4260*/  ISETP.NE.AND.EX P0, PT, RZ, UR5, PT, P0 ;  /* 0x00000005ff007c0c */ /* 0x000fe2000bf05300 */
[----:B------:R-:W5:Y:S01]  /*4270*/  S2UR UR17, SR_CTAID.Y ;  /* 0x00000000001179c3 */ /* 0x000f620000002600 */
[----:B------:R-:W-:Y:S02]  /*4280*/  R2UR UR12, R2 ;  /* 0x00000000020c72ca */ /* 0x000fe400000e0000 */
[----:B------:R-:W-:-:S02]  /*4290*/  R2UR UR13, R19 ;  /* 0x00000000130d72ca */ /* 0x000fc400000e0000 */
[----:B0-----:R-:W-:-:S05]  /*42a0*/  I2FP.F32.U32 R0, UR6 ;  /* 0x0000000600007c45 */ /* 0x001fca0008201000 */
[----:B------:R-:W-:Y:S01]  /*42b0*/  FMUL R0, R0, UR7 ;  /* 0x0000000700007c20 */ /* 0x000fe20008400000 */
[----:B------:R-:W-:Y:S01]  /*42c0*/  ULDC UR7, c[0x0][0x154] ;  /* 0x0000550000077ab9 */ /* 0x000fe20000000800 */
[----:B-----5:R-:W-:-:S04]  /*42d0*/  I2FP.F32.U32 R3, UR17 ;  /* 0x0000001100037c45 */ /* 0x020fc80008201000 */
[----:B------:R-:W0:Y:S01]  /*42e0*/  F2I.U32.TRUNC.NTZ R0, R0 ;  /* 0x0000000000007305 */ /* 0x000e22000020f000 */
[----:B------:R-:W-:Y:S01]  /*42f0*/  FMUL R3, R3, UR7 ;  /* 0x0000000703037c20 */ /* 0x000fe20008400000 */
[----:B------:R-:W-:Y:S06]  /*4300*/  @!P0 BRA `(.L_x_67) ;  /* 0x0000000000308947 */ /* 0x000fec0003800000 */
        /* <DEDUP_REMOVED lines=12> */
.L_x_67:
[----:B------:R-:W-:Y:S01]  /*43d0*/  USHF.R.U64 UR8, UR12, UR15, UR13 ;  /* 0x0000000f0c087299 */ /* 0x000fe2000800120d */
[----:B------:R-:W-:Y:S01]  /*43e0*/  R2UR UR5, R19 ;  /* 0x00000000130572ca */ /* 0x000fe200000e0000 */
[----:B------:R-:W-:Y:S01]  /*43f0*/  USHF.R.U32.HI UR4, URZ, UR15, UR13 ;  /* 0x0000000f3f047299 */ /* 0x000fe2000801160d */
[----:B------:R-:W5:Y:S01]  /*4400*/  F2I.U32.TRUNC.NTZ R3, R3 ;  /* 0x0000000300037305 */ /* 0x000f62000020f000 */
[----:B------:R-:W-:Y:S01]  /*4410*/  UIADD3 UR9, UP0, URZ, -UR8, URZ ;  /* 0x800000083f097290 */ /* 0x000fe2000ff1e03f */
[----:B------:R-:W-:Y:S01]  /*4420*/  ULDC.64 UR10, c[0x0][0x620] ;  /* 0x00018800000a7ab9 */ /* 0x000fe20000000a00 */
[----:B------:R-:W-:Y:S02]  /*4430*/  ULDC UR13, c[0x0][0x608] ;  /* 0x00018200000d7ab9 */ /* 0x000fe40000000800 */
[----:B------:R-:W-:Y:S01]  /*4440*/  UIADD3.X UR4, URZ, ~UR4, URZ, UP0, !UPT ;  /* 0x800000043f047290 */ /* 0x000fe200087fe43f */
[----:B------:R-:W-:Y:S01]  /*4450*/  ULDC UR22, c[0x0][0x148] ;  /* 0x0000520000167ab9 */ /* 0x000fe20000000800 */
[----:B------:R-:W-:-:S02]  /*4460*/  ULDC UR20, c[0x0][0x648] ;  /* 0x0001920000147ab9 */ /* 0x000fc40000000800 */
[----:B------:R-:W-:Y:S01]  /*4470*/  UIMAD UR7, UR4, UR10, URZ ;  /* 0x0000000a040772a4 */ /* 0x000fe2000f8e023f */
[----:B------:R-:W-:Y:S02]  /*4480*/  ULDC UR21, c[0x0][0x638] ;  /* 0x00018e0000157ab9 */ /* 0x000fe40000000800 */
[----:B------:R-:W-:Y:S01]  /*4490*/  UMOV UR4, UR16 ;  /* 0x0000001000047c82 */ /* 0x000fe20008000000 */
[----:B------:R-:W-:Y:S02]  /*44a0*/  UIMAD UR7, UR9, UR11, UR7 ;  /* 0x0000000b090772a4 */ /* 0x000fe4000f8e0207 */
[----:B------:R-:W-:Y:S01]  /*44b0*/  UIMAD.WIDE.U32 UR4, UR9, UR10, UR4 ;  /* 0x0000000a090472a5 */ /* 0x000fe2000f8e0004 */
[----:B0-----:R-:W-:Y:S01]  /*44c0*/  R2UR UR10, R0 ;  /* 0x00000000000a72ca */ /* 0x001fe200000e0000 */
[----:B------:R-:W-:Y:S01]  /*44d0*/  ULDC UR16, c[0x0][0x658] ;  /* 0x0001960000107ab9 */ /* 0x000fe20000000800 */
[----:B-----5:R-:W-:Y:S01]  /*44e0*/  R2UR UR12, R3 ;  /* 0x00000000030c72ca */ /* 0x020fe200000e0000 */
[----:B------:R-:W-:Y:S01]  /*44f0*/  UIADD3 UR7, UR5, UR7, URZ ;  /* 0x0000000705077290 */ /* 0x000fe2000fffe03f */
[----:B------:R-:W-:-:S02]  /*4500*/  ULDC UR11, c[0x0][0x144] ;  /* 0x00005100000b7ab9 */ /* 0x000fc40000000800 */
[----:B------:R-:W-:Y:S02]  /*4510*/  ULDC UR5, c[0x0][0x618] ;  /* 0x0001860000057ab9 */ /* 0x000fe40000000800 */
[----:B------:R-:W-:Y:S02]  /*4520*/  USHF.R.U64 UR9, UR4, UR5, UR7 ;  /* 0x0000000504097299 */ /* 0x000fe40008001207 */
[----:B------:R-:W-:-:S03]  /*4530*/  USHF.R.U32.HI UR7, URZ, UR5, UR7 ;  /* 0x000000053f077299 */ /* 0x000fc60008011607 */
[----:B------:R-:W-:Y:S01]  /*4540*/  ULDC.64 UR4, c[0x0][0x640] ;  /* 0x0001900000047ab9 */ /* 0x000fe20000000a00 */
[----:B------:R-:W-:Y:S01]  /*4550*/  USHF.R.U64 UR15, UR9, UR13, UR7 ;  /* 0x0000000d090f7299 */ /* 0x000fe20008001207 */
[----:B------:R-:W-:Y:S01]  /*4560*/  ISETP.NE.U32.AND P0, PT, RZ, UR4, PT ;  /* 0x00000004ff007c0c */ /* 0x000fe2000bf05070 */
[----:B------:R-:W-:Y:S02]  /*4570*/  USHF.R.U32.HI UR7, URZ, UR13, UR7 ;  /* 0x0000000d3f077299 */ /* 0x000fe40008011607 */
[----:B------:R-:W-:Y:S01]  /*4580*/  UIADD3 UR10, -UR10, URZ, URZ ;  /* 0x0000003f0a0a7290 */ /* 0x000fe2000fffe13f */
[----:B------:R-:W-:Y:S01]  /*4590*/  ISETP.NE.AND.EX P0, PT, RZ, UR5, PT, P0 ;  /* 0x00000005ff007c0c */ /* 0x000fe2000bf05300 */
[----:B------:R-:W-:Y:S02]  /*45a0*/  USHF.R.U64 UR14, UR15, UR16, UR7 ;  /* 0x000000100f0e7299 */ /* 0x000fe40008001207 */
[----:B------:R-:W-:Y:S02]  /*45b0*/  UIADD3 UR18, -UR12, URZ, URZ ;  /* 0x0000003f0c127290 */ /* 0x000fe4000fffe13f */
[----:B------:R-:W-:-:S02]  /*45c0*/  USHF.R.U32.HI UR13, URZ, UR16, UR7 ;  /* 0x000000103f0d7299 */ /* 0x000fc40008011607 */
[----:B------:R-:W-:Y:S01]  /*45d0*/  UIMAD UR19, UR11, UR10, UR6 ;  /* 0x0000000a0b1372a4 */ /* 0x000fe2000f8e0206 */
[----:B------:R-:W-:-:S05]  /*45e0*/  UMOV UR12, UR14 ;  /* 0x0000000e000c7c82 */ /* 0x000fca0008000000 */
[----:B------:R-:W-:Y:S06]  /*45f0*/  @!P0 BRA `(.L_x_68) ;  /* 0x0000000000288947 */ /* 0x000fec0003800000 */
        /* <DEDUP_REMOVED lines=10> */
.L_x_68:
[----:B------:R-:W-:Y:S01]  /*46a0*/  UISETP.NE.AND UP0, UPT, UR45, URZ, UPT ;  /* 0x0000003f2d00728c */ /* 0x000fe2000bf05270 */
[----:B------:R-:W-:Y:S01]  /*46b0*/  IMAD.MOV.U32 R0, RZ, RZ, 0x1 ;  /* 0x00000001ff007424 */ /* 0x000fe200078e00ff */
[----:B------:R-:W-:Y:S01]  /*46c0*/  USHF.R.U64 UR4, UR12, UR20, UR13 ;  /* 0x000000140c047299 */ /* 0x000fe2000800120d */
[----:B------:R-:W-:Y:S01]  /*46d0*/  IMAD.U32 R17, RZ, RZ, UR8 ;  /* 0x00000008ff117e24 */ /* 0x000fe2000f8e00ff */
[----:B------:R-:W-:Y:S02]  /*46e0*/  ULOP3.LUT UR15, UR15, UR44, URZ, 0xc0, !UPT ;  /* 0x0000002c0f0f7292 */ /* 0x000fe4000f8ec03f */
[----:B------:R-:W-:Y:S02]  /*46f0*/  UIADD3 UR5, -UR4, URZ, URZ ;  /* 0x0000003f04057290 */ /* 0x000fe4000fffe13f */
[----:B------:R-:W-:Y:S02]  /*4700*/  ULOP3.LUT UR9, UR9, UR41, URZ, 0xc0, !UPT ;  /* 0x0000002909097292 */ /* 0x000fe4000f8ec03f */
[----:B------:R-:W-:-:S02]  /*4710*/  UIMAD UR4, UR42, UR4, UR15 ;  /* 0x000000042a0472a4 */ /* 0x000fc4000f8e020f */
[----:B------:R-:W-:Y:S02]  /*4720*/  @UP0 UIMAD UR19, UR22, UR18, UR17 ;  /* 0x00000012161302a4 */ /* 0x000fe4000f8e0211 */
[----:B------:R-:W-:Y:S01]  /*4730*/  UIMAD UR14, UR5, UR21, UR14 ;  /* 0x00000015050e72a4 */ /* 0x000fe2000f8e020e */
[----:B------:R-:W-:Y:S02]  /*4740*/  ULDC UR6, c[0x0][0x600] ;  /* 0x0001800000067ab9 */ /* 0x000fe40000000800 */
[----:B------:R-:W-:Y:S01]  /*4750*/  ULDC UR5, c[0x0][0x610] ;  /* 0x0001840000057ab9 */ /* 0x000fe20000000800 */
[----:B------:R-:W-:Y:S02]  /*4760*/  UIMAD UR14, UR14, UR6, UR9 ;  /* 0x000000060e0e72a4 */ /* 0x000fe4000f8e0209 */
[----:B------:R-:W-:-:S04]  /*4770*/  UIMAD UR4, UR4, UR5, UR19 ;  /* 0x00000005040472a4 */ /* 0x000fc8000f8e0213 */
[----:B------:R-:W-:Y:S02]  /*4780*/  USEL UR5, UR14, UR4, !UP0 ;  /* 0x000000040e057287 */ /* 0x000fe4000c000000 */
[----:B------:R-:W-:-:S04]  /*4790*/  USEL UR4, UR4, UR14, !UP0 ;  /* 0x0000000e04047287 */ /* 0x000fc8000c000000 */
[----:B------:R-:W-:Y:S02]  /*47a0*/  IMAD.U32 R16, RZ, RZ, UR5 ;  /* 0x00000005ff107e24 */ /* 0x000fe4000f8e00ff */
[----:B------:R-:W-:-:S07]  /*47b0*/  IMAD.U32 R18, RZ, RZ, UR4 ;  /* 0x00000004ff127e24 */ /* 0x000fce000f8e00ff */
.L_x_66:
[----:B------:R-:W-:Y:S01]  /*47c0*/  UIADD3 UR43, UR49, UR43, URZ ;  /* 0x0000002b312b7290 */ /* 0x000fe2000fffe03f */
[----:B------:R-:W-:Y:S02]  /*47d0*/  LOP3.LUT P0, RZ, R0, 0xff, RZ, 0xc0, !PT ;  /* 0x000000ff00ff7812 */ /* 0x000fe4000780c0ff */
[----:B------:R-:W-:Y:S01]  /*47e0*/  LOP3.LUT R52, R52, 0x1, RZ, 0x3c, !PT ;  /* 0x0000000134347812 */ /* 0x000fe200078e3cff */
[----:B------:R-:W-:Y:S02]  /*47f0*/  USHF.R.U32.HI UR4, URZ, 0x2, UR43 ;  /* 0x000000023f047899 */ /* 0x000fe4000801162b */
[----:B------:R-:W-:Y:S02]  /*4800*/  UISETP.GT.U32.AND UP0, UPT, UR43, 0x3, UPT ;  /* 0x000000032b00788c */ /* 0x000fe4000bf04070 */
[----:B------:R-:W-:Y:S02]  /*4810*/  ULOP3.LUT UR4, UR4, 0x1, URZ, 0xc0, !UPT ;  /* 0x0000000104047892 */ /* 0x000fe4000f8ec03f */
[----:B------:R-:W-:-:S02]  /*4820*/  UISETP.LT.U32.AND UP0, UPT, UR49, 0x4, UP0 ;  /* 0x000000043100788c */ /* 0x000fc40008701070 */
[----:B------:R-:W-:Y:S02]  /*4830*/  UISETP.NE.U32.AND UP1, UPT, UR4, 0x1, UPT ;  /* 0x000000010400788c */ /* 0x000fe4000bf25070 */
[----:B------:R-:W-:Y:S02]  /*4840*/  USEL UR5, URZ, 0x1, !UP0 ;  /* 0x000000013f057887 */ /* 0x000fe4000c000000 */
[----:B------:R-:W-:Y:S02]  /*4850*/  UISETP.GT.U32.AND UP1, UPT, UR49, 0x3, !UP1 ;  /* 0x000000033100788c */ /* 0x000fe4000cf24070 */
[----:B------:R-:W-:Y:S02]  /*4860*/  ULOP3.LUT UR43, UR43, 0x3, URZ, 0xc0, !UPT ;  /* 0x000000032b2b7892 */ /* 0x000fe4000f8ec03f */
[----:B------:R-:W-:-:S04]  /*4870*/  USEL UR4, URZ, 0x1, !UP1 ;  /* 0x000000013f047887 */ /* 0x000fc8000c800000 */
[----:B------:R-:W-:Y:S01]  /*4880*/  ULOP3.LUT UR46, UR4, UR46, UR5, 0x96, !UPT ;  /* 0x0000002e042e7292 */ /* 0x000fe2000f8e9605 */
[----:B------:R-:W-:Y:S11]  /*4890*/  @P0 BRA `(.L_x_69) ;  /* 0xffffffd000100947 */ /* 0x000ff6000383ffff */
[----:B------:R-:W-:Y:S05]  /*48a0*/  EXIT ;  /* 0x000000000000794d */ /* 0x000fea0003800000 */
.L_x_16:
[----:B------:R-:W-:-:S08]  /*48b0*/  ISETP.NE.AND P0, PT, RZ, UR6, PT ;  /* 0x00000006ff007c0c */ /* 0x000fd0000bf05270 */
[----:B------:R-:W0:-:S00]  /*48c0*/  USETMAXREG.DEALLOC.CTAPOOL 0x28 ;  /* 0x00000028000079c8 */ /* 0x000e0000080e0500 */
[----:B------:R-:W-:Y:S05]  /*48d0*/  @P0 EXIT ;  /* 0x000000000000094d */ /* 0x000fea0003800000 */
[----:B0-----:R-:W-:Y:S01]  /*48e0*/  LOP3.LUT P0, RZ, R0, 0xff, RZ, 0xc0, !PT ;  /* 0x000000ff00ff7812 */ /* 0x001fe2000780c0ff */
[----:B------:R-:W-:Y:S02]  /*48f0*/  IMAD.MOV.U32 R0, RZ, RZ, 0x1 ;  /* 0x00000001ff007424 */ /* 0x000fe400078e00ff */
[----:B------:R-:W-:-:S10]  /*4900*/  IMAD.MOV.U32 R10, RZ, RZ, RZ ;  /* 0x000000ffff0a7224 */ /* 0x000fd400078e00ff */
[----:B------:R-:W-:Y:S05]  /*4910*/  @!P0 BRA `(.L_x_70) ;  /* 0x0000000c00bc8947 */ /* 0x000fea0003800000 */
[----:B------:R-:W0:Y:S01]  /*4920*/  S2R R11, SR_CgaCtaId ;  /* 0x00000000000b7919 */ /* 0x000e220000008800 */
[----:B------:R-:W-:Y:S01]  /*4930*/  LOP3.LUT P0, RZ, R3, 0x1f, RZ, 0xc0, !PT ;  /* 0x0000001f03ff7812 */ /* 0x000fe2000780c0ff */
[----:B------:R-:W-:Y:S01]  /*4940*/  ULDC UR21, c[0x0][0x658] ;  /* 0x0001960000157ab9 */ /* 0x000fe20000000800 */
[----:B------:R-:W-:Y:S01]  /*4950*/  UMOV UR4, 0xffffffff ;  /* 0xffffffff00047882 */ /* 0x000fe20000000000 */
[----:B------:R-:W-:Y:S01]  /*4960*/  BSSY B0, `(.L_x_70) ;  /* 0x00000ea000007945 */ /* 0x000fe20003800000 */
[----:B------:R-:W-:Y:S01]  /*4970*/  USHF.L.U32 UR4, UR4, UR21, URZ ;  /* 0x0000001504047299 */ /* 0x000fe2000800063f */
[C---:B------:R-:W-:Y:S01]  /*4980*/  ISETP.NE.AND P3, PT, R4.reuse, RZ, PT ;  /* 0x000000ff0400720c */ /* 0x040fe20003f65270 */
[----:B------:R-:W-:Y:S01]  /*4990*/  IMAD.MOV.U32 R12, RZ, RZ, 0x1 ;  /* 0x00000001ff0c7424 */ /* 0x000fe200078e00ff */
[----:B------:R-:W-:Y:S01]  /*49a0*/  ISETP.NE.OR P0, PT, R4, RZ, !P0 ;  /* 0x000000ff0400720c */ /* 0x000fe20004705670 */
[----:B------:R-:W-:Y:S01]  /*49b0*/  IMAD.MOV.U32 R0, RZ, RZ, 0x1 ;  /* 0x00000001ff007424 */ /* 0x000fe200078e00ff */
[----:B------:R-:W-:Y:S01]  /*49c0*/  ULDC UR13, c[0x0][0x600] ;  /* 0x00018000000d7ab9 */ /* 0x000fe20000000800 */
[----:B------:R-:W-:Y:S01]  /*49d0*/  IMAD.MOV.U32 R10, RZ, RZ, RZ ;  /* 0x000000ffff0a7224 */ /* 0x000fe200078e00ff */
[----:B------:R-:W-:Y:S01]  /*49e0*/  UMOV UR5, 0x1 ;  /* 0x0000000100057882 */ /* 0x000fe20000000000 */
[----:B------:R-:W-:-:S02]  /*49f0*/  UIADD3 UR29, UR38, 0x1, URZ ;  /* 0x00000001261d7890 */ /* 0x000fc4000fffe03f */
[----:B------:R-:W-:Y:S02]  /*4a00*/  ULOP3.LUT UR30, UR39, 0x2, URZ, 0xfc, !UPT ;  /* 0x00000002271e7892 */ /* 0x000fe4000f8efc3f */
[----:B------:R-:W-:Y:S02]  /*4a10*/  UIADD3 UR13, UR13, -0x1, URZ ;  /* 0xffffffff0d0d7890 */ /* 0x000fe4000fffe03f */
[----:B------:R-:W-:Y:S02]  /*4a20*/  USHF.L.U32 UR21, UR5, UR21, URZ ;  /* 0x0000001505157299 */ /* 0x000fe4000800063f */
[----:B------:R-:W-:Y:S01]  /*4a30*/  ULOP3.LUT UR22, URZ, UR4, URZ, 0x33, !UPT ;  /* 0x000000043f167292 */ /* 0x000fe2000f8e333f */
[----:B------:R-:W-:Y:S01]  /*4a40*/  ULDC.64 UR14, c[0x0][0x198] ;  /* 0x00006600000e7ab9 */ /* 0x000fe20000000a00 */
[C---:B0-----:R-:W-:Y:S02]  /*4a50*/  IMAD.SHL.U32 R13, R11.reuse, 0x10, RZ ;  /* 0x000000100b0d7824 */ /* 0x041fe400078e00ff */
[----:B------:R-:W-:-:S03]  /*4a60*/  IMAD.SHL.U32 R11, R11, 0x400, RZ ;  /* 0x000004000b0b7824 */ /* 0x000fc600078e00ff */
[----:B------:R-:W-:Y:S02]  /*4a70*/  LOP3.LUT R13, R13, 0x10, RZ, 0xc0, !PT ;  /* 0x000000100d0d7812 */ /* 0x000fe400078ec0ff */
[----:B------:R-:W-:-:S07]  /*4a80*/  LOP3.LUT R11, R11, 0x400, RZ, 0xc0, !PT ;  /* 0x000004000b0b7812 */ /* 0x000fce00078ec0ff */
.L_x_82:
[----:B------:R-:W-:-:S03]  /*4a90*/  UMOV UR4, 0xffffffff ;  /* 0xffffffff00047882 */ /* 0x000fc60000000000 */
[----:B------:R-:W-:Y:S05]  /*4aa0*/  BRA.DIV UR4, `(.L_x_71) ;  /* 0x0000001204707947 */ /* 0x000fea000b800000 */
[----:B------:R-:W-:-:S13]  /*4ab0*/  ELECT P6, URZ, PT ;  /* 0x00000000003f782f */ /* 0x000fda00038c0000 */
.L_x_95:
[----:B------:R-:W0:Y:S01]  /*4ac0*/  LDC R3, c[0x0][0x28c] ;  /* 0x0000a300ff037b82 */ /* 0x000e220000000800 */
[----:B------:R-:W-:Y:S01]  /*4ad0*/  BSSY B1, `(.L_x_72) ;  /* 0x000005c000017945 */ /* 0x000fe20003800000 */
[----:B0-----:R-:W-:-:S13]  /*4ae0*/  ISETP.LT.OR P6, PT, R3, 0x1, !P6 ;  /* 0x000000010300780c */ /* 0x001fda00077c1670 */
[----:B------:R-:W-:Y:S05]  /*4af0*/  @P6 BRA `(.L_x_73) ;  /* 0x0000000400646947 */ /* 0x000fea0003800000 */
[----:B------:R-:W-:Y:S02]  /*4b00*/  IMAD.SHL.U32 R18, R18, 0x40, RZ ;  /* 0x0000004012127824 */ /* 0x000fe400078e00ff */
[----:B------:R-:W-:Y:S02]  /*4b10*/  IMAD R16, R16, 0x20, R13 ;  /* 0x0000002010107824 */ /* 0x000fe400078e020d */
[----:B------:R-:W-:Y:S02]  /*4b20*/  IMAD.MOV.U32 R9, RZ, RZ, RZ ;  /* 0x000000ffff097224 */ /* 0x000fe400078e00ff */
[----:B------:R-:W-:Y:S02]  /*4b30*/  IMAD.U32 R14, RZ, RZ, UR29 ;  /* 0x0000001dff0e7e24 */ /* 0x000fe4000f8e00ff */
[----:B------:R-:W-:Y:S02]  /*4b40*/  IMAD.MOV.U32 R3, RZ, RZ, R0 ;  /* 0x000000ffff037224 */ /* 0x000fe400078e0000 */
[----:B------:R-:W-:-:S07]  /*4b50*/  IMAD.MOV.U32 R4, RZ, RZ, R10 ;  /* 0x000000ffff047224 */ /* 0x000fce00078e000a */
.L_x_77:
[----:B------:R-:W0:Y:S01]  /*4b60*/  S2R R6, SR_CgaCtaId ;  /* 0x0000000000067919 */ /* 0x000e220000008800 */
[----:B------:R-:W-:-:S04]  /*4b70*/  MOV R5, 0x400 ;  /* 0x0000040000057802 */ /* 0x000fc80000000f00 */
[----:B0-----:R-:W-:Y:S02]  /*4b80*/  LEA R7, R6, R5, 0x18 ;  /* 0x0000000506077211 */ /* 0x001fe400078ec0ff */
[----:B------:R-:W-:Y:S01]  /*4b90*/  SHF.L.U32 R5, R3, 0x1f, RZ ;  /* 0x0000001f03057819 */ /* 0x000fe200000006ff */
[----:B------:R-:W0:Y:S02]  /*4ba0*/  @!P3 LDC R6, c[0x0][0x500] ;  /* 0x00014000ff06bb82 */ /* 0x000e240000000800 */
[----:B------:R-:W-:-:S04]  /*4bb0*/  IMAD R8, R4, 0x8, R7 ;  /* 0x0000000804087824 */ /* 0x000fc800078e0207 */
[----:B------:R-:W1:Y:S02]  /*4bc0*/  SYNCS.PHASECHK.TRANS64.TRYWAIT P1, [R8+URZ+0x20], R5 ;  /* 0x00002005080075a7 */ /* 0x000e64000802017f */
[----:B-1----:R-:W-:Y:S05]  /*4bd0*/  @!P1 BRA `(.L_x_74) ;  /* 0x0000001000449947 */ /* 0x002fea0003800000 */
.L_x_96:
[----:B------:R-:W-:Y:S01]  /*4be0*/  UPRMT UR4, UR30, 0x9910, URZ ;  /* 0x000099101e047896 */ /* 0x000fe2000800003f */
[----:B0-----:R0:W-:Y:S03]  /*4bf0*/  @!P3 SYNCS.ARRIVE.TRANS64 RZ, [R8+URZ], R6 ;  /* 0x0000000608ffb9a7 */ /* 0x0011e6000800003f */
[----:B------:R-:W-:-:S06]  /*4c00*/  UISETP.NE.AND UP0, UPT, UR4, 0x2, UPT ;  /* 0x000000020400788c */ /* 0x000fcc000bf05270 */
[----:B------:R-:W-:-:S13]  /*4c10*/  PLOP3.LUT P1, PT, PT, PT, UP0, 0x80, 0x0 ;  /* 0x000000000000781c */ /* 0x000fda0003f2f008 */
[----:B0-----:R-:W-:Y:S05]  /*4c20*/  @P1 BRA `(.L_x_75) ;  /* 0x0000000000041947 */ /* 0x001fea0003800000 */
[----:B------:R-:W-:Y:S01]  /*4c30*/  BPT.TRAP 0x1 ;  /* 0x000000040000795c */ /* 0x000fe20000300000 */
.L_x_75:
[----:B------:R-:W-:Y:S05]  /*4c40*/  @P0 BRA `(.L_x_76) ;  /* 0x0000000000040947 */ /* 0x000fea0003800000 */
[----:B------:R-:W-:Y:S01]  /*4c50*/  BPT.TRAP 0x1 ;  /* 0x000000040000795c */ /* 0x000fe20000300000 */
.L_x_76:
[C---:B------:R-:W-:Y:S01]  /*4c60*/  IMAD R6, R4.reuse, 0x8000, R7 ;  /* 0x0000800004067824 */ /* 0x040fe200078e0207 */
[----:B------:R-:W-:Y:S01]  /*4c70*/  R2UR UR10, R9 ;  /* 0x00000000090a72ca */ /* 0x000fe200000e0000 */
[----:B-1----:R-:W-:Y:S01]  /*4c80*/  IMAD R5, R4, 0x2000, R11 ;  /* 0x0000200004057824 */ /* 0x002fe200078e020b */
[----:B------:R-:W-:Y:S01]  /*4c90*/  R2UR UR9, R8 ;  /* 0x00000000080972ca */ /* 0x000fe200000e0000 */
[----:B------:R-:W-:Y:S01]  /*4ca0*/  UIADD3 UR46, UP0, UR14, 0xf0, URZ ;  /* 0x000000f00e2e7890 */ /* 0x000fe2000ff1e03f */
[----:B------:R-:W-:Y:S01]  /*4cb0*/  R2UR UR40, R6 ;  /* 0x00000000062872ca */ /* 0x000fe200000e0000 */
[----:B------:R-:W-:Y:S01]  /*4cc0*/  IMAD R5, R5, 0x2, R7 ;  /* 0x0000000205057824 */ /* 0x000fe200078e0207 */
[----:B------:R-:W-:Y:S01]  /*4cd0*/  R2UR UR11, R18 ;  /* 0x00000000120b72ca */ /* 0x000fe200000e0000 */
[----:B------:R-:W-:Y:S01]  /*4ce0*/  UIADD3.X UR47, URZ, UR15, URZ, UP0, !UPT ;  /* 0x0000000f3f2f7290 */ /* 0x000fe200087fe43f */
[----:B------:R-:W-:Y:S01]  /*4cf0*/  R2UR UR12, R17 ;  /* 0x00000000110c72ca */ /* 0x000fe200000e0000 */
[----:B------:R-:W-:Y:S01]  /*4d00*/  VIADD R14, R14, 0xffffffff ;  /* 0xffffffff0e0e7836 */ /* 0x000fe20000000000 */
[----:B------:R-:W-:Y:S01]  /*4d10*/  R2UR UR18, R5 ;  /* 0x00000000051272ca */ /* 0x000fe200000e0000 */
[----:B------:R-:W-:Y:S01]  /*4d20*/  UIADD3 UR6, UP1, UR14, 0x1f0, URZ ;  /* 0x000001f00e067890 */ /* 0x000fe2000ff3e03f */
[----:B------:R-:W-:Y:S01]  /*4d30*/  R2UR UR35, R16 ;  /* 0x00000000102372ca */ /* 0x000fe200000e0000 */
[----:B------:R-:W-:Y:S01]  /*4d40*/  UIADD3 UR58, UR10, 0x40, URZ ;  /* 0x000000400a3a7890 */ /* 0x000fe2000fffe03f */
[----:B------:R-:W-:Y:S01]  /*4d50*/  ISETP.GT.AND P2, PT, R14, 0x1, PT ;  /* 0x000000010e00780c */ /* 0x000fe20003f44270 */
[----:B------:R-:W-:Y:S01]  /*4d60*/  UIADD3 UR50, UR10, 0x80, URZ ;  /* 0x000000800a327890 */ /* 0x000fe2000fffe03f */
[----:B------:R-:W-:Y:S01]  /*4d70*/  VIADD R4, R4, 0x1 ;  /* 0x0000000104047836 */ /* 0x000fe20000000000 */
[----:B------:R-:W-:Y:S01]  /*4d80*/  UIADD3 UR8, UR40, 0x180, URZ ;  /* 0x0000018028087890 */ /* 0x000fe2000fffe03f */
[----:B------:R-:W-:Y:S01]  /*4d90*/  VIADD R9, R9, 0x100 ;  /* 0x0000010009097836 */ /* 0x000fe20000000000 */
[----:B------:R-:W-:-:S02]  /*4da0*/  UIADD3 UR56, UR40, 0x2180, URZ ;  /* 0x0000218028387890 */ /* 0x000fc4000fffe03f */
[----:B------:R-:W-:Y:S01]  /*4db0*/  UIADD3 UR48, UR40, 0x4180, URZ ;  /* 0x0000418028307890 */ /* 0x000fe2000fffe03f */
[C---:B------:R-:W-:Y:S01]  /*4dc0*/  ISETP.NE.AND P1, PT, R4.reuse, 0x4, PT ;  /* 0x000000040400780c */ /* 0x040fe20003f25270 */
[----:B------:R-:W-:Y:S02]  /*4dd0*/  UIADD3 UR42, UR10, 0xc0, URZ ;  /* 0x000000c00a2a7890 */ /* 0x000fe4000fffe03f */
[----:B------:R-:W-:Y:S01]  /*4de0*/  UIADD3 UR40, UR40, 0x6180, URZ ;  /* 0x0000618028287890 */ /* 0x000fe2000fffe03f */
[----:B------:R-:W-:Y:S01]  /*4df0*/  SEL R6, RZ, 0x1, P1 ;  /* 0x00000001ff067807 */ /* 0x000fe20000800000 */
[----:B------:R-:W-:Y:S01]  /*4e00*/  UMOV UR4, 0x0 ;  /* 0x0000000000047882 */ /* 0x000fe20000000000 */
[----:B------:R-:W-:Y:S01]  /*4e10*/  UMOV UR5, 0x10000000 ;  /* 0x1000000000057882 */ /* 0x000fe20000000000 */
[----:B------:R-:W-:Y:S01]  /*4e20*/  UIADD3.X UR7, URZ, UR15, URZ, UP1, !UPT ;  /* 0x0000000f3f077290 */ /* 0x000fe20008ffe43f */
[----:B------:R0:W-:Y:S01]  /*4e30*/  UTMALDG.3D [UR8], [UR46], desc[UR4] ;  /* 0x000004082e0075b4 */ /* 0x0001e20008011000 */
[----:B------:R-:W-:Y:S01]  /*4e40*/  UIADD3 UR32, UR18, 0x20180, URZ ;  /* 0x0002018012207890 */ /* 0x000fe2000fffe03f */
[----:B------:R-:W-:Y:S01]  /*4e50*/  LOP3.LUT R3, R3, R6, RZ, 0x3c, !PT ;  /* 0x0000000603037212 */ /* 0x000fe200078e3cff */
[----:B------:R-:W-:Y:S01]  /*4e60*/  UIADD3 UR24, UR18, 0x21180, URZ ;  /* 0x0002118012187890 */ /* 0x000fe2000fffe03f */
[----:B------:R-:W-:Y:S01]  /*4e70*/  SEL R4, R4, RZ, P1 ;  /* 0x000000ff04047207 */ /* 0x000fe20000800000 */
[----:B------:R-:W-:Y:S01]  /*4e80*/  UIADD3 UR16, UR18, 0x22180, URZ ;  /* 0x0002218012107890 */ /* 0x000fe2000fffe03f */
[----:B------:R-:W-:Y:S01]  /*4e90*/  UMOV UR57, UR9 ;  /* 0x0000000900397c82 */ /* 0x000fe20008000000 */
        /* <DEDUP_REMOVED lines=8> */
[----:B------:R1:W-:Y:S01]  /*4f20*/  UTMALDG.3D [UR56], [UR46], desc[UR4] ;  /* 0x000004382e0075b4 */ /* 0x0003e20008011000 */
[----:B------:R-:W-:Y:S01]  /*4f30*/  UMOV UR23, 0x30000 ;  /* 0x0003000000177882 */ /* 0x000fe20000000000 */
[----:B------:R-:W-:Y:S01]  /*4f40*/  UMOV UR33, UR9 ;  /* 0x0000000900217c82 */ /* 0x000fe20008000000 */
[----:B------:R-:W-:Y:S01]  /*4f50*/  UMOV UR34, UR10 ;  /* 0x0000000a00227c82 */ /* 0x000fe20008000000 */
[----:B------:R-:W-:Y:S01]  /*4f60*/  UMOV UR36, UR12 ;  /* 0x0000000c00247c82 */ /* 0x000fe20008000000 */
[----:B------:R-:W-:Y:S01]  /*4f70*/  UMOV UR25, UR9 ;  /* 0x0000000900197c82 */ /* 0x000fe20008000000 */
[----:B------:R-:W-:Y:S01]  /*4f80*/  UMOV UR27, UR35 ;  /* 0x00000023001b7c82 */ /* 0x000fe20008000000 */
[----:B------:R-:W-:Y:S01]  /*4f90*/  UMOV UR28, UR12 ;  /* 0x0000000c001c7c82 */ /* 0x000fe20008000000 */
[----:B0-----:R-:W-:Y:S01]  /*4fa0*/  UIADD3 UR8, UR18, 0x23180, URZ ;  /* 0x0002318012087890 */ /* 0x001fe2000fffe03f */
[----:B------:R1:W-:Y:S01]  /*4fb0*/  UTMALDG.3D [UR48], [UR46], desc[UR4] ;  /* 0x000004302e0075b4 */ /* 0x0003e20008011000 */
        /* <DEDUP_REMOVED lines=8> */
[----:B------:R1:W-:Y:S01]  /*5040*/  UTMALDG.3D.MULTICAST [UR32], [UR6], UR23, desc[UR4] ;  /* 0x00000420060073b4 */ /* 0x0003e20008011817 */
[----:B------:R1:W-:Y:S01]  /*5050*/  UTMALDG.3D.MULTICAST [UR24], [UR6], UR23, desc[UR4] ;  /* 0x00000418060073b4 */ /* 0x0003e20008011817 */
[----:B------:R1:W-:Y:S01]  /*5060*/  UTMALDG.3D.MULTICAST [UR16], [UR6], UR23, desc[UR4] ;  /* 0x00000410060073b4 */ /* 0x0003e20008011817 */
[----:B------:R1:W-:Y:S02]  /*5070*/  UTMALDG.3D.MULTICAST [UR8], [UR6], UR23, desc[UR4] ;  /* 0x00000408060073b4 */ /* 0x0003e40008011817 */
[----:B-1----:R-:W-:Y:S05]  /*5080*/  @P2 BRA `(.L_x_77) ;  /* 0xfffffff800b42947 */ /* 0x002fea000383ffff */
.L_x_73:
[----:B------:R-:W-:Y:S05]  /*5090*/  BSYNC B1 ;  /* 0x0000000000017941 */ /* 0x000fea0003800000 */
.L_x_72:
[----:B------:R-:W-:Y:S01]  /*50a0*/  LOP3.LUT P4, RZ, R12, 0xff, RZ, 0xc0, !PT ;  /* 0x000000ff0cff7812 */ /* 0x000fe2000788c0ff */
[----:B------:R-:W-:Y:S01]  /*50b0*/  VIADD R10, R10, UR38 ;  /* 0x000000260a0a7c36 */ /* 0x000fe20008000000 */
[----:B------:R-:W-:Y:S01]  /*50c0*/  ULDC.64 UR4, c[0x0][0x650] ;  /* 0x0001940000047ab9 */ /* 0x000fe20000000a00 */
[----:B------:R-:W-:Y:S01]  /*50d0*/  BSSY B1, `(.L_x_78) ;  /* 0x0000070000017945 */ /* 0x000fe20003800000 */
[----:B------:R-:W-:Y:S01]  /*50e0*/  IMAD.MOV.U32 R18, RZ, RZ, -0x1 ;  /* 0xffffffffff127424 */ /* 0x000fe200078e00ff */
[----:B------:R-:W-:Y:S01]  /*50f0*/  PRMT R12, RZ, 0x7610, R12 ;  /* 0x00007610ff0c7816 */ /* 0x000fe2000000000c */
[----:B------:R-:W-:Y:S01]  /*5100*/  IMAD.MOV.U32 R16, RZ, RZ, -0x1 ;  /* 0xffffffffff107424 */ /* 0x000fe200078e00ff */
[----:B------:R-:W-:Y:S01]  /*5110*/  SHF.R.U32.HI R3, RZ, 0x2, R10 ;  /* 0x00000002ff037819 */ /* 0x000fe2000001160a */
[----:B------:R-:W-:Y:S01]  /*5120*/  IMAD.MOV.U32 R17, RZ, RZ, -0x1 ;  /* 0xffffffffff117424 */ /* 0x000fe200078e00ff */
[----:B------:R-:W-:Y:S02]  /*5130*/  ISETP.GT.U32.AND P1, PT, R10, 0x3, PT ;  /* 0x000000030a00780c */ /* 0x000fe40003f24070 */
[----:B------:R-:W-:-:S02]  /*5140*/  LOP3.LUT R3, R3, 0x1, RZ, 0xc0, !PT ;  /* 0x0000000103037812 */ /* 0x000fc400078ec0ff */
[----:B------:R-:W0:Y:S01]  /*5150*/  @P4 S2R R5, SR_CgaCtaId ;  /* 0x0000000000054919 */ /* 0x000e220000008800 */
[----:B------:R-:W-:Y:S02]  /*5160*/  @P4 MOV R4, 0x400 ;  /* 0x0000040000044802 */ /* 0x000fe40000000f00 */
[----:B------:R-:W-:Y:S02]  /*5170*/  ISETP.NE.U32.AND P2, PT, R3, 0x1, PT ;  /* 0x000000010300780c */ /* 0x000fe40003f45070 */
[----:B------:R-:W-:Y:S02]  /*5180*/  LOP3.LUT R10, R10, 0x3, RZ, 0xc0, !PT ;  /* 0x000000030a0a7812 */ /* 0x000fe400078ec0ff */
[----:B0-----:R-:W-:Y:S01]  /*5190*/  @P4 LEA R4, R5, R4, 0x18 ;  /* 0x0000000405044211 */ /* 0x001fe200078ec0ff */
[----:B------:R-:W-:-:S03]  /*51a0*/  IMAD.U32 R5, RZ, RZ, UR38 ;  /* 0x00000026ff057e24 */ /* 0x000fc6000f8e00ff */
[----:B------:R0:W-:Y:S01]  /*51b0*/  @P4 SYNCS.ARRIVE.TRANS64.A1T0 RZ, [R4+URZ+0x78], RZ ;  /* 0x000078ff04ff49a7 */ /* 0x0001e2000810003f */
[----:B------:R-:W-:Y:S02]  /*51c0*/  IADD3 R2, P4, R2, UR54, RZ ;  /* 0x0000003602027c10 */ /* 0x000fe4000ff9e0ff */
[----:B------:R-:W-:Y:S02]  /*51d0*/  ISETP.LT.U32.AND P1, PT, R5, 0x4, P1 ;  /* 0x000000040500780c */ /* 0x000fe40000f21070 */
[----:B------:R-:W-:Y:S02]  /*51e0*/  IADD3.X R19, R19, UR37, RZ, P4, !PT ;  /* 0x0000002513137c10 */ /* 0x000fe4000a7fe4ff */
[----:B------:R-:W-:Y:S02]  /*51f0*/  ISETP.GE.U32.AND P4, PT, R2, UR4, PT ;  /* 0x0000000402007c0c */ /* 0x000fe4000bf86070 */
[----:B------:R-:W-:Y:S02]  /*5200*/  SEL R3, RZ, 0x1, !P1 ;  /* 0x00000001ff037807 */ /* 0x000fe40004800000 */
[----:B------:R-:W-:-:S02]  /*5210*/  ISETP.GE.U32.AND.EX P1, PT, R19, UR5, PT, P4 ;  /* 0x0000000513007c0c */ /* 0x000fc4000bf26140 */
[----:B------:R-:W-:-:S04]  /*5220*/  ISETP.GT.U32.AND P2, PT, R5, 0x3, !P2 ;  /* 0x000000030500780c */ /* 0x000fc80005744070 */
[----:B0-----:R-:W-:-:S04]  /*5230*/  SEL R4, RZ, 0x1, !P2 ;  /* 0x00000001ff047807 */ /* 0x001fc80005000000 */
[--C-:B------:R-:W-:Y:S02]  /*5240*/  LOP3.LUT R0, R4, R0, R3.reuse, 0x96, !PT ;  /* 0x0000000004007212 */ /* 0x100fe400078e9603 */
[----:B------:R-:W-:Y:S01]  /*5250*/  PRMT R3, RZ, 0x7610, R3 ;  /* 0x00007610ff037816 */ /* 0x000fe20000000003 */
[----:B------:R-:W-:Y:S06]  /*5260*/  @P1 BRA `(.L_x_79) ;  /* 0x0000000400581947 */ /* 0x000fec0003800000 */
[----:B------:R-:W0:Y:S01]  /*5270*/  S2UR UR4, SR_CTAID.X ;  /* 0x00000000000479c3 */ /* 0x000e220000002500 */
[----:B------:R-:W-:Y:S01]  /*5280*/  ULDC.64 UR6, c[0x0][0x628] ;  /* 0x00018a0000067ab9 */ /* 0x000fe20000000a00 */
[----:B------:R-:W-:Y:S01]  /*5290*/  ULDC UR5, c[0x0][0x150] ;  /* 0x0000540000057ab9 */ /* 0x000fe20000000800 */
[----:B------:R-:W-:Y:S01]  /*52a0*/  ISETP.NE.U32.AND P1, PT, RZ, UR6, PT ;  /* 0x00000006ff007c0c */ /* 0x000fe2000bf25070 */
[----:B------:R-:W-:Y:S01]  /*52b0*/  ULDC UR8, c[0x0][0x630] ;  /* 0x00018c0000087ab9 */ /* 0x000fe20000000800 */
[----:B------:R-:W-:Y:S01]  /*52c0*/  ULDC UR10, c[0x0][0x154] ;  /* 0x00005500000a7ab9 */ /* 0x000fe20000000800 */
[----:B------:R-:W-:Y:S01]  /*52d0*/  IMAD.MOV.U32 R4, RZ, RZ, R2 ;  /* 0x000000ffff047224 */ /* 0x000fe200078e0002 */
[----:B------:R-:W-:Y:S01]  /*52e0*/  ISETP.NE.AND.EX P1, PT, RZ, UR7, PT, P1 ;  /* 0x00000007ff007c0c */ /* 0x000fe2000bf25310 */
[----:B------:R-:W1:Y:S01]  /*52f0*/  S2UR UR9, SR_CTAID.Y ;  /* 0x00000000000979c3 */ /* 0x000e620000002600 */
[----:B------:R-:W-:Y:S01]  /*5300*/  IMAD.MOV.U32 R5, RZ, RZ, R19 ;  /* 0x000000ffff057224 */ /* 0x000fe200078e0013 */
[----:B0-----:R-:W-:-:S05]  /*5310*/  I2FP.F32.U32 R3, UR4 ;  /* 0x0000000400037c45 */ /* 0x001fca0008201000 */
[----:B------:R-:W-:-:S05]  /*5320*/  FMUL R14, R3, UR5 ;  /* 0x00000005030e7c20 */ /* 0x000fca0008400000 */
[----:B------:R-:W-:Y:S05]  /*5330*/  @!P1 BRA `(.L_x_80) ;  /* 0x0000000000289947 */ /* 0x000fea0003800000 */
[----:B------:R-:W-:Y:S02]  /*5340*/  ULDC UR5, c[0x0][0x634] ;  /* 0x00018d0000057ab9 */ /* 0x000fe40000000800 */
[----:B------:R-:W-:-:S05]  /*5350*/  IADD3 R9, P1, R2, UR5, RZ ;  /* 0x0000000502097c10 */ /* 0x000fca000ff3e0ff */
[----:B------:R-:W-:-:S04]  /*5360*/  IMAD.X R3, RZ, RZ, R19, P1 ;  /* 0x000000ffff037224 */ /* 0x000fc800008e0613 */
[----:B------:R-:W-:-:S04]  /*5370*/  IMAD.WIDE.U32 R6, R3, UR6, RZ ;  /* 0x0000000603067c25 */ /* 0x000fc8000f8e00ff */
[----:B------:R-:W-:-:S04]  /*5380*/  IMAD.WIDE.U32 R6, P1, R9, UR7, R6 ;  /* 0x0000000709067c25 */ /* 0x000fc8000f820006 */
[----:B------:R-:W-:-:S04]  /*5390*/  IMAD.WIDE.U32 R8, R9, UR6, RZ ;  /* 0x0000000609087c25 */ /* 0x000fc8000f8e00ff */
[----:B------:R-:W-:Y:S01]  /*53a0*/  IMAD.X R5, RZ, RZ, RZ, P1 ;  /* 0x000000ffff057224 */ /* 0x000fe200008e06ff */
[----:B------:R-:W-:Y:S01]  /*53b0*/  IADD3 RZ, P1, R9, R6, RZ ;  /* 0x0000000609ff7210 */ /* 0x000fe20007f3e0ff */
[----:B------:R-:W-:-:S04]  /*53c0*/  IMAD.MOV.U32 R4, RZ, RZ, R7 ;  /* 0x000000ffff047224 */ /* 0x000fc800078e0007 */
[----:B------:R-:W-:-:S08]  /*53d0*/  IMAD.WIDE.U32.X R4, R3, UR7, R4, P1 ;  /* 0x0000000703047c25 */ /* 0x000fd000088e0404 */
.L_x_80:
[--C-:B------:R-:W-:Y:S01]  /*53e0*/  SHF.R.U64 R17, R4, UR8, R5.reuse ;  /* 0x0000000804117c19 */ /* 0x100fe20008001205 */
[----:B------:R-:W-:Y:S01]  /*53f0*/  ULDC.64 UR6, c[0x0][0x620] ;  /* 0x0001880000067ab9 */ /* 0x000fe20000000a00 */
[----:B------:R-:W-:Y:S01]  /*5400*/  SHF.R.U32.HI R3, RZ, UR8, R5 ;  /* 0x00000008ff037c19 */ /* 0x000fe20008011605 */
[----:B------:R-:W0:Y:S01]  /*5410*/  F2I.U32.TRUNC.NTZ R14, R14 ;  /* 0x0000000e000e7305 */ /* 0x000e22000020f000 */
[----:B------:R-:W-:Y:S01]  /*5420*/  IADD3 R7, P1, RZ, -R17, RZ ;  /* 0x80000011ff077210 */ /* 0x000fe20007f3e0ff */
[----:B------:R-:W-:Y:S01]  /*5430*/  ULDC UR8, c[0x0][0x658] ;  /* 0x0001960000087ab9 */ /* 0x000fe20000000800 */
[----:B-1----:R-:W-:Y:S01]  /*5440*/  I2FP.F32.U32 R4, UR9 ;  /* 0x0000000900047c45 */ /* 0x002fe20008201000 */
[----:B------:R-:W-:Y:S02]  /*5450*/  ULDC UR12, c[0x0][0x648] ;  /* 0x00019200000c7ab9 */ /* 0x000fe40000000800 */
[----:B------:R-:W-:Y:S02]  /*5460*/  IMAD.X R3, RZ, RZ, ~R3, P1 ;  /* 0x000000ffff037224 */ /* 0x000fe400008e0e03 */
[----:B------:R-:W-:Y:S01]  /*5470*/  FMUL R8, R4, UR10 ;  /* 0x0000000a04087c20 */ /* 0x000fe20008400000 */
[----:B------:R-:W-:Y:S01]  /*5480*/  ULDC.64 UR10, c[0x0][0x640] ;  /* 0x00019000000a7ab9 */ /* 0x000fe20000000a00 */
[----:B------:R-:W-:Y:S01]  /*5490*/  IMAD R6, R3, UR6, RZ ;  /* 0x0000000603067c24 */ /* 0x000fe2000f8e02ff */
[----:B------:R-:W-:Y:S01]  /*54a0*/  ISETP.NE.U32.AND P1, PT, RZ, UR10, PT ;  /* 0x0000000aff007c0c */ /* 0x000fe2000bf25070 */
[----:B------:R-:W-:-:S02]  /*54b0*/  IMAD.MOV.U32 R3, RZ, RZ, R19 ;  /* 0x000000ffff037224 */ /* 0x000fc400078e0013 */
[----:B------:R-:W1:Y:S01]  /*54c0*/  F2I.U32.TRUNC.NTZ R8, R8 ;  /* 0x0000000800087305 */ /* 0x000e62000020f000 */
[----:B0-----:R-:W-:Y:S01]  /*54d0*/  R2UR UR5, R14 ;  /* 0x000000000e0572ca */ /* 0x001fe200000e0000 */
[C---:B------:R-:W-:Y:S01]  /*54e0*/  IMAD.WIDE.U32 R4, R7.reuse, UR6, R2 ;  /* 0x0000000607047c25 */ /* 0x040fe2000f8e0002 */
[----:B------:R-:W-:Y:S01]  /*54f0*/  ULDC UR6, c[0x0][0x618] ;  /* 0x0001860000067ab9 */ /* 0x000fe20000000800 */
[----:B------:R-:W-:Y:S02]  /*5500*/  ISETP.NE.AND.EX P1, PT, RZ, UR11, PT, P1 ;  /* 0x0000000bff007c0c */ /* 0x000fe4000bf25310 */
[----:B------:R-:W-:-:S04]  /*5510*/  IMAD R3, R7, UR7, R6 ;  /* 0x0000000707037c24 */ /* 0x000fc8000f8e0206 */
[----:B------:R-:W-:Y:S02]  /*5520*/  IMAD.IADD R5, R5, 0x1, R3 ;  /* 0x0000000105057824 */ /* 0x000fe400078e0203 */
[----:B------:R-:W0:Y:S03]  /*5530*/  LDC R3, c[0x0][0x610] ;  /* 0x00018400ff037b82 */ /* 0x000e260000000800 */
[--C-:B------:R-:W-:Y:S02]  /*5540*/  SHF.R.U64 R14, R4, UR6, R5.reuse ;  /* 0x00000006040e7c19 */ /* 0x100fe40008001205 */
[----:B------:R-:W-:Y:S01]  /*5550*/  SHF.R.U32.HI R5, RZ, UR6, R5 ;  /* 0x00000006ff057c19 */ /* 0x000fe20008011605 */
[----:B------:R-:W-:Y:S01]  /*5560*/  ULDC UR6, c[0x0][0x608] ;  /* 0x0001820000067ab9 */ /* 0x000fe20000000800 */
[----:B-1----:R-:W-:Y:S02]  /*5570*/  R2UR UR7, R8 ;  /* 0x00000000080772ca */ /* 0x002fe400000e0000 */
[----:B------:R-:W-:-:S02]  /*5580*/  SHF.R.U64 R16, R14, UR6, R5 ;  /* 0x000000060e107c19 */ /* 0x000fc40008001205 */
[----:B------:R-:W-:Y:S01]  /*5590*/  SHF.R.U32.HI R5, RZ, UR6, R5 ;  /* 0x00000006ff057c19 */ /* 0x000fe20008011605 */
[----:B------:R-:W-:-:S03]  /*55a0*/  UIADD3 UR6, -UR5, URZ, URZ ;  /* 0x0000003f05067290 */ /* 0x000fc6000fffe13f */
[--C-:B------:R-:W-:Y:S01]  /*55b0*/  SHF.R.U64 R21, R16, UR8, R5.reuse ;  /* 0x0000000810157c19 */ /* 0x100fe20008001205 */
[----:B------:R-:W-:Y:S01]  /*55c0*/  ULDC UR5, c[0x0][0x144] ;  /* 0x0000510000057ab9 */ /* 0x000fe20000000800 */
[----:B------:R-:W-:-:S03]  /*55d0*/  SHF.R.U32.HI R5, RZ, UR8, R5 ;  /* 0x00000008ff057c19 */ /* 0x000fc60008011605 */
[----:B------:R-:W-:Y:S01]  /*55e0*/  IMAD.MOV.U32 R4, RZ, RZ, R21 ;  /* 0x000000ffff047224 */ /* 0x000fe200078e0015 */
[----:B------:R-:W-:Y:S06]  /*55f0*/  @!P1 BRA `(.L_x_81) ;  /* 0x0000000000289947 */ /* 0x000fec0003800000 */
        /* <DEDUP_REMOVED lines=10> */
.L_x_81:
[----:B------:R-:W-:Y:S01]  /*56a0*/  UISETP.NE.AND UP0, UPT, UR45, URZ, UPT ;  /* 0x0000003f2d00728c */ /* 0x000fe2000bf05270 */
[----:B------:R-:W-:Y:S01]  /*56b0*/  SHF.R.U64 R5, R4, UR12, R5 ;  /* 0x0000000c04057c19 */ /* 0x000fe20008001205 */
[----:B------:R-:W-:Y:S01]  /*56c0*/  UIADD3 UR7, -UR7, URZ, URZ ;  /* 0x0000003f07077290 */ /* 0x000fe2000fffe13f */
[----:B------:R-:W-:Y:S01]  /*56d0*/  LOP3.LUT R4, R16, UR22, RZ, 0xc0, !PT ;  /* 0x0000001610047c12 */ /* 0x000fe2000f8ec0ff */
[----:B------:R-:W-:Y:S02]  /*56e0*/  UIMAD UR4, UR5, UR6, UR4 ;  /* 0x00000006050472a4 */ /* 0x000fe4000f8e0204 */
[----:B------:R-:W-:Y:S01]  /*56f0*/  IMAD.MOV R6, RZ, RZ, -R5 ;  /* 0x000000ffff067224 */ /* 0x000fe200078e0a05 */
[----:B------:R-:W-:Y:S01]  /*5700*/  ULDC UR5, c[0x0][0x148] ;  /* 0x0000520000057ab9 */ /* 0x000fe20000000800 */
[----:B------:R-:W-:Y:S01]  /*5710*/  IMAD R18, R5, UR21, R4 ;  /* 0x0000001505127c24 */ /* 0x000fe2000f8e0204 */
[----:B------:R-:W-:Y:S02]  /*5720*/  LOP3.LUT R5, R14, UR13, RZ, 0xc0, !PT ;  /* 0x0000000d0e057c12 */ /* 0x000fe4000f8ec0ff */
[----:B------:R-:W-:Y:S01]  /*5730*/  @UP0 UIMAD UR4, UR5, UR7, UR9 ;  /* 0x00000007050402a4 */ /* 0x000fe2000f8e0209 */
[----:B------:R-:W-:-:S02]  /*5740*/  PLOP3.LUT P1, PT, PT, PT, UP0, 0x80, 0x0 ;  /* 0x000000000000781c */ /* 0x000fc40003f2f008 */
[----:B------:R-:W-:Y:S02]  /*5750*/  ULDC UR5, c[0x0][0x638] ;  /* 0x00018e0000057ab9 */ /* 0x000fe40000000800 */
[----:B------:R-:W-:Y:S02]  /*5760*/  IMAD R4, R6, UR5, R21 ;  /* 0x0000000506047c24 */ /* 0x000fe4000f8e0215 */
[----:B0-----:R-:W-:Y:S01]  /*5770*/  IMAD R18, R18, R3, UR4 ;  /* 0x0000000412127e24 */ /* 0x001fe2000f8e0203 */
[----:B------:R-:W-:Y:S01]  /*5780*/  ULDC UR4, c[0x0][0x600] ;  /* 0x0001800000047ab9 */ /* 0x000fe20000000800 */
[----:B------:R-:W-:Y:S02]  /*5790*/  IMAD.MOV.U32 R3, RZ, RZ, 0x1 ;  /* 0x00000001ff037424 */ /* 0x000fe400078e00ff */
[----:B------:R-:W-:-:S05]  /*57a0*/  IMAD R5, R4, UR4, R5 ;  /* 0x0000000404057c24 */ /* 0x000fca000f8e0205 */
[----:B------:R-:W-:Y:S02]  /*57b0*/  SEL R16, R5, R18, !P1 ;  /* 0x0000001205107207 */ /* 0x000fe40004800000 */
[----:B------:R-:W-:-:S07]  /*57c0*/  SEL R18, R18, R5, !P1 ;  /* 0x0000000512127207 */ /* 0x000fce0004800000 */
.L_x_79:
[----:B------:R-:W-:Y:S05]  /*57d0*/  BSYNC B1 ;  /* 0x0000000000017941 */ /* 0x000fea0003800000 */
.L_x_78:
[----:B------:R-:W-:-:S13]  /*57e0*/  LOP3.LUT P1, RZ, R3, 0xff, RZ, 0xc0, !PT ;  /* 0x000000ff03ff7812 */ /* 0x000fda000782c0ff */
[----:B------:R-:W-:Y:S05]  /*57f0*/  @P1 BRA `(.L_x_82) ;  /* 0xfffffff000a41947 */ /* 0x000fea000383ffff */
[----:B------:R-:W-:Y:S05]  /*5800*/  BSYNC B0 ;  /* 0x0000000000007941 */ /* 0x000fea0003800000 */
.L_x_70:
[----:B------:R-:W-:-:S03]  /*5810*/  UMOV UR4, 0xffffffff ;  /* 0xffffffff00047882 */ /* 0x000fc60000000000 */
[----:B------:R-:W-:Y:S05]  /*5820*/  BRA.DIV UR4, `(.L_x_83) ;  /* 0x0000000604447947 */ /* 0x000fea000b800000 */
[----:B------:R-:W-:-:S13]  /*5830*/  ELECT P6, URZ, PT ;  /* 0x00000000003f782f */ /* 0x000fda00038c0000 */
.L_x_99:
[----:B------:R-:W-:Y:S04]  /*5840*/  BSSY B0, `(.L_x_84) ;  /* 0x000002c000007945 */ /* 0x000fe80003800000 */
[----:B------:R-:W-:Y:S05]  /*5850*/  @!P6 BRA `(.L_x_85) ;  /* 0x0000000000a8e947 */ /* 0x000fea0003800000 */
[----:B------:R-:W-:-:S04]  /*5860*/  ULOP3.LUT UR4, UR39, 0x2, URZ, 0xfc, !UPT ;  /* 0x0000000227047892 */ /* 0x000fc8000f8efc3f */
[----:B------:R-:W-:-:S06]  /*5870*/  UISETP.NE.AND UP0, UPT, UR4, 0x3, UPT ;  /* 0x000000030400788c */ /* 0x000fcc000bf05270 */
[----:B------:R-:W-:-:S13]  /*5880*/  PLOP3.LUT P0, PT, PT, PT, UP0, 0x80, 0x0 ;  /* 0x000000000000781c */ /* 0x000fda0003f0f008 */
[----:B------:R-:W-:Y:S05]  /*5890*/  @!P0 BRA `(.L_x_86) ;  /* 0x0000000000048947 */ /* 0x000fea0003800000 */
[----:B------:R-:W-:Y:S01]  /*58a0*/  BPT.TRAP 0x1 ;  /* 0x000000040000795c */ /* 0x000fe20000300000 */
.L_x_86:
[----:B------:R-:W0:Y:S01]  /*58b0*/  S2R R3, SR_CgaCtaId ;  /* 0x0000000000037919 */ /* 0x000e220000008800 */
[----:B------:R-:W-:-:S04]  /*58c0*/  MOV R2, 0x400 ;  /* 0x0000040000027802 */ /* 0x000fc80000000f00 */
[----:B0-----:R-:W-:Y:S02]  /*58d0*/  LEA R3, R3, R2, 0x18 ;  /* 0x0000000203037211 */ /* 0x001fe400078ec0ff */
[----:B------:R-:W-:-:S03]  /*58e0*/  SHF.L.U32 R2, R0, 0x1f, RZ ;  /* 0x0000001f00027819 */ /* 0x000fc600000006ff */
[----:B------:R-:W-:-:S04]  /*58f0*/  VIADD R3, R3, 0x20 ;  /* 0x0000002003037836 */ /* 0x000fc80000000000 */
[C---:B------:R-:W-:Y:S02]  /*5900*/  IMAD R7, R10.reuse, 0x8, R3 ;  /* 0x000000080a077824 */ /* 0x040fe400078e0203 */
[----:B------:R-:W-:Y:S02]  /*5910*/  VIADD R10, R10, 0x1 ;  /* 0x000000010a0a7836 */ /* 0x000fe40000000000 */
[----:B------:R-:W0:Y:S03]  /*5920*/  SYNCS.PHASECHK.TRANS64.TRYWAIT P0, [R7+URZ], R2 ;  /* 0x00000002070075a7 */ /* 0x000e26000800017f */
[----:B------:R-:W-:-:S04]  /*5930*/  ISETP.NE.AND P1, PT, R10, 0x4, PT ;  /* 0x000000040a00780c */ /* 0x000fc80003f25270 */
[----:B------:R-:W-:Y:S02]  /*5940*/  SEL R5, RZ, 0x1, P1 ;  /* 0x00000001ff057807 */ /* 0x000fe40000800000 */
[----:B------:R-:W-:Y:S02]  /*5950*/  SEL R10, R10, RZ, P1 ;  /* 0x000000ff0a0a7207 */ /* 0x000fe40000800000 */
[----:B------:R-:W-:-:S03]  /*5960*/  LOP3.LUT R5, R0, R5, RZ, 0x3c, !PT ;  /* 0x0000000500057212 */ /* 0x000fc600078e3cff */
[----:B------:R-:W-:Y:S01]  /*5970*/  IMAD R9, R10, 0x8, R3 ;  /* 0x000000080a097824 */ /* 0x000fe200078e0203 */
[----:B------:R-:W-:Y:S01]  /*5980*/  SHF.L.U32 R4, R5, 0x1f, RZ ;  /* 0x0000001f05047819 */ /* 0x000fe200000006ff */
[----:B0-----:R-:W-:Y:S06]  /*5990*/  @!P0 BRA `(.L_x_87) ;  /* 0x0000000400088947 */ /* 0x001fec0003800000 */
.L_x_100:
[----:B------:R-:W1:Y:S01]  /*59a0*/  SYNCS.PHASECHK.TRANS64.TRYWAIT P0, [R9+URZ], R4 ;  /* 0x00000004090075a7 */ /* 0x000e62000800017f */
[----:B------:R-:W-:-:S05]  /*59b0*/  VIADD R0, R10, 0x1 ;  /* 0x000000010a007836 */ /* 0x000fca0000000000 */
[----:B------:R-:W-:-:S04]  /*59c0*/  ISETP.NE.AND P1, PT, R0, 0x4, PT ;  /* 0x000000040000780c */ /* 0x000fc80003f25270 */
[----:B0-----:R-:W-:Y:S02]  /*59d0*/  SEL R2, RZ, 0x1, P1 ;  /* 0x00000001ff027807 */ /* 0x001fe40000800000 */
[----:B------:R-:W-:Y:S02]  /*59e0*/  SEL R0, R0, RZ, P1 ;  /* 0x000000ff00007207 */ /* 0x000fe40000800000 */
[----:B------:R-:W-:-:S03]  /*59f0*/  LOP3.LUT R7, R5, R2, RZ, 0x3c, !PT ;  /* 0x0000000205077212 */ /* 0x000fc600078e3cff */
[----:B------:R-:W-:Y:S01]  /*5a00*/  IMAD R6, R0, 0x8, R3 ;  /* 0x0000000800067824 */ /* 0x000fe200078e0203 */
[----:B------:R-:W-:Y:S01]  /*5a10*/  SHF.L.U32 R5, R7, 0x1f, RZ ;  /* 0x0000001f07057819 */ /* 0x000fe200000006ff */
[----:B-1----:R-:W-:Y:S06]  /*5a20*/  @!P0 BRA `(.L_x_88) ;  /* 0x0000000000f88947 */ /* 0x002fec0003800000 */
.L_x_101:
[----:B------:R-:W1:Y:S01]  /*5a30*/  SYNCS.PHASECHK.TRANS64.TRYWAIT P0, [R6+URZ], R5 ;  /* 0x00000005060075a7 */ /* 0x000e62000800017f */
[----:B------:R-:W-:-:S05]  /*5a40*/  VIADD R0, R0, 0x1 ;  /* 0x0000000100007836 */ /* 0x000fca0000000000 */
[----:B------:R-:W-:-:S04]  /*5a50*/  ISETP.NE.AND P1, PT, R0, 0x4, PT ;  /* 0x000000040000780c */ /* 0x000fc80003f25270 */
[----:B------:R-:W-:Y:S02]  /*5a60*/  SEL R2, RZ, 0x1, P1 ;  /* 0x00000001ff027807 */ /* 0x000fe40000800000 */
[----:B------:R-:W-:Y:S02]  /*5a70*/  SEL R0, R0, RZ, P1 ;  /* 0x000000ff00007207 */ /* 0x000fe40000800000 */
[----:B------:R-:W-:Y:S01]  /*5a80*/  LOP3.LUT R2, R7, R2, RZ, 0x3c, !PT ;  /* 0x0000000207027212 */ /* 0x000fe200078e3cff */
[----:B-1----:R-:W-:Y:S06]  /*5a90*/  @!P0 BRA `(.L_x_89) ;  /* 0x0000000000f08947 */ /* 0x002fec0003800000 */
.L_x_102:
[----:B------:R-:W-:Y:S01]  /*5aa0*/  IMAD R3, R0, 0x8, R3 ;  /* 0x0000000800037824 */ /* 0x000fe200078e0203 */
[----:B------:R-:W-:-:S07]  /*5ab0*/  SHF.L.U32 R0, R2, 0x1f, RZ ;  /* 0x0000001f02007819 */ /* 0x000fce00000006ff */
.L_x_90:
[----:B--2---:R2:W3:Y:S02]  /*5ac0*/  SYNCS.PHASECHK.TRANS64.TRYWAIT P0, [R3+URZ], R0 ;  /* 0x00000000030075a7 */ /* 0x0044e4000800017f */
[----:B---3--:R-:W-:Y:S05]  /*5ad0*/  @!P0 NANOSLEEP.SYNCS 0x989680 ;  /* 0x009896800000895d */ /* 0x008fea0003900000 */
[----:B------:R-:W3:Y:S02]  /*5ae0*/  @!P0 SYNCS.PHASECHK.TRANS64 P0, [R3+URZ], R0 ;  /* 0x00000000030085a7 */ /* 0x000ee4000800007f */
[----:B---3--:R-:W-:Y:S05]  /*5af0*/  @!P0 BRA `(.L_x_90) ;  /* 0xfffffffc00f08947 */ /* 0x008fea000383ffff */
.L_x_85:
[----:B------:R-:W-:Y:S05]  /*5b00*/  BSYNC B0 ;  /* 0x0000000000007941 */ /* 0x000fea0003800000 */
.L_x_84:
[----:B------:R-:W-:Y:S05]  /*5b10*/  EXIT ;  /* 0x000000000000794d */ /* 0x000fea0003800000 */
.L_x_18:
[----:B0-----:R0:W1:Y:S02]  /*5b20*/  SYNCS.PHASECHK.TRANS64.TRYWAIT P0, [R49+URZ+-0x8], R0 ;  /* 0xfffff800310075a7 */ /* 0x001064000800017f */
[----:B-1----:R-:W-:Y:S05]  /*5b30*/  @!P0 NANOSLEEP.SYNCS 0x989680 ;  /* 0x009896800000895d */ /* 0x002fea0003900000 */
[----:B------:R-:W1:Y:S02]  /*5b40*/  @!P0 SYNCS.PHASECHK.TRANS64 P0, [R49+URZ+-0x8], R0 ;  /* 0xfffff800310085a7 */ /* 0x000e64000800007f */
[----:B-1----:R-:W-:Y:S05]  /*5b50*/  @!P0 BRA `(.L_x_18) ;  /* 0xfffffffc00f08947 */ /* 0x002fea000383ffff */
[----:B------:R-:W-:Y:S05]  /*5b60*/  BRA `(.L_x_91) ;  /* 0xffffffbc00687947 */ /* 0x000fea000383ffff */
.L_x_23:
[----:B-1----:R1:W2:Y:S02]  /*5b70*/  SYNCS.PHASECHK.TRANS64.TRYWAIT P1, [R3+URZ], R0 ;  /* 0x00000000030075a7 */ /* 0x0022a4000802017f */
[----:B--2---:R-:W-:Y:S05]  /*5b80*/  @!P1 NANOSLEEP.SYNCS 0x989680 ;  /* 0x009896800000995d */ /* 0x004fea0003900000 */
[----:B------:R-:W2:Y:S02]  /*5b90*/  @!P1 SYNCS.PHASECHK.TRANS64 P1, [R3+URZ], R0 ;  /* 0x00000000030095a7 */ /* 0x000ea4000802007f */
[----:B--2---:R-:W-:Y:S05]  /*5ba0*/  @!P1 BRA `(.L_x_23) ;  /* 0xfffffffc00f09947 */ /* 0x004fea000383ffff */
[----:B------:R-:W-:Y:S05]  /*5bb0*/  BRA `(.L_x_22) ;  /* 0xffffffbc00d87947 */ /* 0x000fea000383ffff */
.L_x_28:
[----:B-1----:R-:W-:-:S04]  /*5bc0*/  IMAD.U32 R5, RZ, RZ, UR4 ;  /* 0x00000004ff057e24 */ /* 0x002fc8000f8e00ff */
[----:B------:R1:W2:Y:S03]  /*5bd0*/  SYNCS.PHASECHK.TRANS64.TRYWAIT P1, [R5+URZ], R4 ;  /* 0x00000004050075a7 */ /* 0x0002a6000802017f */
[----:B--2---:R-:W-:Y:S05]  /*5be0*/  @!P1 NANOSLEEP.SYNCS 0x989680 ;  /* 0x009896800000995d */ /* 0x004fea0003900000 */
[----:B------:R-:W2:Y:S02]  /*5bf0*/  @!P1 SYNCS.PHASECHK.TRANS64 P1, [R5+URZ], R4 ;  /* 0x00000004050095a7 */ /* 0x000ea4000802007f */
[----:B--2---:R-:W-:Y:S05]  /*5c00*/  @!P1 BRA `(.L_x_28) ;  /* 0xfffffffc00ec9947 */ /* 0x004fea000383ffff */
[----:B------:R-:W-:Y:S05]  /*5c10*/  BRA `(.L_x_27) ;  /* 0xffffffc400e07947 */ /* 0x000fea000383ffff */
.L_x_34:
[----:B0-----:R0:W1:Y:S02]  /*5c20*/  SYNCS.PHASECHK.TRANS64.TRYWAIT P0, [R49+URZ+0x8], R0 ;  /* 0x00000800310075a7 */ /* 0x001064000800017f */
[----:B-1----:R-:W-:Y:S05]  /*5c30*/  @!P0 NANOSLEEP.SYNCS 0x989680 ;  /* 0x009896800000895d */ /* 0x002fea0003900000 */
[----:B------:R-:W1:Y:S02]  /*5c40*/  @!P0 SYNCS.PHASECHK.TRANS64 P0, [R49+URZ+0x8], R0 ;  /* 0x00000800310085a7 */ /* 0x000e64000800007f */
[----:B-1----:R-:W-:Y:S05]  /*5c50*/  @!P0 BRA `(.L_x_34) ;  /* 0xfffffffc00f08947 */ /* 0x002fea000383ffff */
[----:B------:R-:W-:Y:S05]  /*5c60*/  BRA `(.L_x_92) ;  /* 0xffffffd0004c7947 */ /* 0x000fea000383ffff */
.L_x_71:
[----:B------:R-:W-:Y:S01]  /*5c70*/  BSSY B1, `(.L_x_93) ;  /* 0x0000006000017945 */ /* 0x000fe20003800000 */
[----:B------:R-:W-:-:S07]  /*5c80*/  IMAD.MOV.U32 R15, RZ, RZ, -0x1 ;  /* 0xffffffffff0f7424 */ /* 0x000fce00078e00ff */
[----:B-----5:R-:W-:Y:S05]  /*5c90*/  WARPSYNC.COLLECTIVE R15, `(.L_x_94) ;  /* 0x000000000f0c7348 */ /* 0x020fea0003c00000 */
[----:B------:R-:W-:Y:S02]  /*5ca0*/  ELECT P6, UR62, PT ;  /* 0x00000000003e782f */ /* 0x000fe400038c0000 */
[----:B------:R-:W-:Y:S01]  /*5cb0*/  MOV R14, UR62 ;  /* 0x0000003e000e7c02 */ /* 0x000fe20008000f00 */
[----:B-----5:R-:W-:Y:S10]  /*5cc0*/  ENDCOLLECTIVE ;  /* 0x000000000000791b */ /* 0x020ff40003800000 */
.L_x_94:
[----:B------:R-:W-:Y:S05]  /*5cd0*/  BSYNC B1 ;  /* 0x0000000000017941 */ /* 0x000fea0003800000 */
.L_x_93:
[----:B------:R-:W-:Y:S05]  /*5ce0*/  BRA `(.L_x_95) ;  /* 0xffffffec00747947 */ /* 0x000fea000383ffff */
.L_x_74:
[----:B-1----:R1:W2:Y:S02]  /*5cf0*/  SYNCS.PHASECHK.TRANS64.TRYWAIT P1, [R8+URZ+0x20], R5 ;  /* 0x00002005080075a7 */ /* 0x0022a4000802017f */
[----:B--2---:R-:W-:Y:S05]  /*5d00*/  @!P1 NANOSLEEP.SYNCS 0x989680 ;  /* 0x009896800000995d */ /* 0x004fea0003900000 */
[----:B------:R-:W2:Y:S02]  /*5d10*/  @!P1 SYNCS.PHASECHK.TRANS64 P1, [R8+URZ+0x20], R5 ;  /* 0x00002005080095a7 */ /* 0x000ea4000802007f */
[----:B--2---:R-:W-:Y:S05]  /*5d20*/  @!P1 BRA `(.L_x_74) ;  /* 0xfffffffc00f09947 */ /* 0x004fea000383ffff */
[----:B------:R-:W-:Y:S05]  /*5d30*/  BRA `(.L_x_96) ;  /* 0xffffffec00a87947 */ /* 0x000fea000383ffff */
.L_x_83:
[----:B------:R-:W-:Y:S01]  /*5d40*/  BSSY B0, `(.L_x_97) ;  /* 0x0000006000007945 */ /* 0x000fe20003800000 */
[----:B------:R-:W-:-:S07]  /*5d50*/  IMAD.MOV.U32 R15, RZ, RZ, -0x1 ;  /* 0xffffffffff0f7424 */ /* 0x000fce00078e00ff */
[----:B-----5:R-:W-:Y:S05]  /*5d60*/  WARPSYNC.COLLECTIVE R15, `(.L_x_98) ;  /* 0x000000000f0c7348 */ /* 0x020fea0003c00000 */
[----:B------:R-:W-:Y:S02]  /*5d70*/  ELECT P6, UR62, PT ;  /* 0x00000000003e782f */ /* 0x000fe400038c0000 */
[----:B------:R-:W-:Y:S01]  /*5d80*/  MOV R14, UR62 ;  /* 0x0000003e000e7c02 */ /* 0x000fe20008000f00 */
[----:B-----5:R-:W-:Y:S10]  /*5d90*/  ENDCOLLECTIVE ;  /* 0x000000000000791b */ /* 0x020ff40003800000 */
.L_x_98:
[----:B------:R-:W-:Y:S05]  /*5da0*/  BSYNC B0 ;  /* 0x0000000000007941 */ /* 0x000fea0003800000 */
.L_x_97:
[----:B------:R-:W-:Y:S05]  /*5db0*/  BRA `(.L_x_99) ;  /* 0xfffffff800a07947 */ /* 0x000fea000383ffff */
.L_x_87:
[----:B0-----:R0:W1:Y:S02]  /*5dc0*/  SYNCS.PHASECHK.TRANS64.TRYWAIT P0, [R7+URZ], R2 ;  /* 0x00000002070075a7 */ /* 0x001064000800017f */
[----:B-1----:R-:W-:Y:S05]  /*5dd0*/  @!P0 NANOSLEEP.SYNCS 0x989680 ;  /* 0x009896800000895d */ /* 0x002fea0003900000 */
[----:B------:R-:W1:Y:S02]  /*5de0*/  @!P0 SYNCS.PHASECHK.TRANS64 P0, [R7+URZ], R2 ;  /* 0x00000002070085a7 */ /* 0x000e64000800007f */
[----:B-1----:R-:W-:Y:S05]  /*5df0*/  @!P0 BRA `(.L_x_87) ;  /* 0xfffffffc00f08947 */ /* 0x002fea000383ffff */
[----:B------:R-:W-:Y:S05]  /*5e00*/  BRA `(.L_x_100) ;  /* 0xfffffff800e47947 */ /* 0x000fea000383ffff */
.L_x_88:
[----:B0-----:R0:W1:Y:S02]  /*5e10*/  SYNCS.PHASECHK.TRANS64.TRYWAIT P0, [R9+URZ], R4 ;  /* 0x00000004090075a7 */ /* 0x001064000800017f */
[----:B-1----:R-:W-:Y:S05]  /*5e20*/  @!P0 NANOSLEEP.SYNCS 0x989680 ;  /* 0x009896800000895d */ /* 0x002fea0003900000 */
[----:B------:R-:W1:Y:S02]  /*5e30*/  @!P0 SYNCS.PHASECHK.TRANS64 P0, [R9+URZ], R4 ;  /* 0x00000004090085a7 */ /* 0x000e64000800007f */
[----:B-1----:R-:W-:Y:S05]  /*5e40*/  @!P0 BRA `(.L_x_88) ;  /* 0xfffffffc00f08947 */ /* 0x002fea000383ffff */
[----:B------:R-:W-:Y:S05]  /*5e50*/  BRA `(.L_x_101) ;  /* 0xfffffff800f47947 */ /* 0x000fea000383ffff */
.L_x_89:
[----:B-1----:R1:W2:Y:S02]  /*5e60*/  SYNCS.PHASECHK.TRANS64.TRYWAIT P0, [R6+URZ], R5 ;  /* 0x00000005060075a7 */ /* 0x0022a4000800017f */
[----:B--2---:R-:W-:Y:S05]  /*5e70*/  @!P0 NANOSLEEP.SYNCS 0x989680 ;  /* 0x009896800000895d */ /* 0x004fea0003900000 */
[----:B------:R-:W2:Y:S02]  /*5e80*/  @!P0 SYNCS.PHASECHK.TRANS64 P0, [R6+URZ], R5 ;  /* 0x00000005060085a7 */ /* 0x000ea4000800007f */
[----:B--2---:R-:W-:Y:S05]  /*5e90*/  @!P0 BRA `(.L_x_89) ;  /* 0xfffffffc00f08947 */ /* 0x004fea000383ffff */
[----:B------:R-:W-:Y:S05]  /*5ea0*/  BRA `(.L_x_102) ;  /* 0xfffffff800fc7947 */ /* 0x000fea000383ffff */
.L_x_103:
[----:B------:R-:W-:-:S00]  /*5eb0*/  BRA `(.L_x_103) ;  /* 0xfffffffc00fc7947 */ /* 0x000fc0000383ffff */
[----:B------:R-:W-:-:S00]  /*5ec0*/  NOP ;  /* 0x0000000000007918 */ /* 0x000fc00000000000 */
        /* <DEDUP_REMOVED lines=11> */
.L_x_104:


//--------------------- .nv.global.init           --------------------------
	.section	.nv.global.init,"aw",@progbits
.nv.global.init:
	.type		$str$22,@object
	.size		$str$22,($str$23 - $str$22)
$str$22:
        /*0000*/ 	.byte	0x6b, 0x5f, 0x74, 0x69, 0x6c, 0x65, 0x5f, 0x63, 0x6f, 0x75, 0x6e, 0x74, 0x20, 0x3e, 0x3d, 0x20
        /*0010*/ 	.byte	0x31, 0x00
	.type		$str$23,@object
	.size		$str$23,(__unnamed_1 - $str$23)
$str$23:
        /*0012*/ 	.byte	0x2f, 0x74, 0x6d, 0x70, 0x2f, 0x63, 0x75, 0x74, 0x6c, 0x61, 0x73, 0x73, 0x5f, 0x73, 0x77, 0x65
        /*0022*/ 	.byte	0x65, 0x70, 0x5f, 0x73, 0x72, 0x63, 0x2f, 0x69, 0x6e, 0x63, 0x6c, 0x75, 0x64, 0x65, 0x2f, 0x63
        /*0032*/ 	.byte	0x75, 0x74, 0x6c, 0x61, 0x73, 0x73, 0x2f, 0x67, 0x65, 0x6d, 0x6d, 0x2f, 0x63, 0x6f, 0x6c, 0x6c
        /*0042*/ 	.byte	0x65, 0x63, 0x74, 0x69, 0x76, 0x65, 0x2f, 0x73, 0x6d, 0x39, 0x30, 0x5f, 0x6d, 0x6d, 0x61, 0x5f
        /*0052*/ 	.byte	0x74, 0x6d, 0x61, 0x5f, 0x67, 0x6d, 0x6d, 0x61, 0x5f, 0x73, 0x73, 0x5f, 0x77, 0x61, 0x72, 0x70
        /*0062*/ 	.byte	0x73, 0x70, 0x65, 0x63, 0x69, 0x61, 0x6c, 0x69, 0x7a, 0x65, 0x64, 0x2e, 0x68, 0x70, 0x70, 0x00
	.type		__unnamed_1,@object
	.size		__unnamed_1,(.L_0 - __unnamed_1)
__unnamed_1:
        /*0072*/ 	.byte	0x76, 0x6f, 0x69, 0x64, 0x20, 0x63, 0x75, 0x74, 0x6c, 0x61, 0x73, 0x73, 0x3a, 0x3a, 0x67, 0x65
        /* <DEDUP_REMOVED lines=179> */
        /*0bb2*/ 	.byte	0x75, 0x74, 0x65, 0x3a, 0x3a, 0x69, 0x64, 0x65, 0x6e, 0x74, 0x69, 0x74, 0x79, 0x5d, 0x00
.L_0:


//--------------------- .nv.shared._ZN7cutlass13device_kernelINS_4gemm6kernel13GemmUniversalIN4cute5tupleIJiiiiEEENS1_10collective13CollectiveMmaINS1_34MainloopSm90TmaGmmaWarpSpecializedILi4ENS5_IJNS4_1CILi2EEENSA_ILi1EEESC_EEENS1_32KernelTmaWarpSpecializedPingpongEEENS5_IJNSA_ILi64EEENSA_ILi32EEENSA_ILi256EEEEEENS_6half_tENS5_IJlSC_lEEESK_SL_NS4_8TiledMMAINS4_8MMA_AtomIJNS4_4SM904GMMA25MMA_64x32x16_F32F16F16_SSILNSP_5MajorE0ELSR_0ELNSP_7ScaleInE1ELSS_1EEEEEENS4_6LayoutINS5_IJSC_SC_SC_EEENS5_IJNSA_ILi0EEESX_SX_EEEEENS5_IJNS4_10UnderscoreES10_S10_EEEEENS4_13SM90_TMA_LOADENS4_14ComposedLayoutINS4_7SwizzleILi3ELi4ELi3EEENS4_18smem_ptr_flag_bitsILi16EEENSV_INS5_IJNSA_ILi8EEESG_EEENS5_IJSG_SC_EEEEEEEvNS4_8identityENS4_23SM90_TMA_LOAD_MULTICASTES1D_vS1E_EENS_8epilogue10collective6detail29Sm90TmaWarpSpecializedAdapterINS1I_15DefaultEpilogueISK_SL_SL_NS1H_6thread17LinearCombinationISK_Li1EffLNS1M_9ScaleType4KindE0ELNS_15FloatRoundStyleE2ESK_EENS1_15EpilogueDefaultEEEEEvvEEEEvNT_6ParamsE --------------------------
	.section	.nv.shared._ZN7cutlass13device_kernelINS_4gemm6kernel13GemmUniversalIN4cute5tupleIJiiiiEEENS1_10collective13CollectiveMmaINS1_34MainloopSm90TmaGmmaWarpSpecializedILi4ENS5_IJNS4_1CILi2EEENSA_ILi1EEESC_EEENS1_32KernelTmaWarpSpecializedPingpongEEENS5_IJNSA_ILi64EEENSA_ILi32EEENSA_ILi256EEEEEENS_6half_tENS5_IJlSC_lEEESK_SL_NS4_8TiledMMAINS4_8MMA_AtomIJNS4_4SM904GMMA25MMA_64x32x16_F32F16F16_SSILNSP_5MajorE0ELSR_0ELNSP_7ScaleInE1ELSS_1EEEEEENS4_6LayoutINS5_IJSC_SC_SC_EEENS5_IJNSA_ILi0EEESX_SX_EEEEENS5_IJNS4_10UnderscoreES10_S10_EEEEENS4_13SM90_TMA_LOADENS4_14ComposedLayoutINS4_7SwizzleILi3ELi4ELi3EEENS4_18smem_ptr_flag_bitsILi16EEENSV_INS5_IJNSA_ILi8EEESG_EEENS5_IJSG_SC_EEEEEEEvNS4_8identityENS4_23SM90_TMA_LOAD_MULTICASTES1D_vS1E_EENS_8epilogue10collective6detail29Sm90TmaWarpSpecializedAdapterINS1I_15DefaultEpilogueISK_SL_SL_NS1H_6thread17LinearCombinationISK_Li1EffLNS1M_9ScaleType4KindE0ELNS_15FloatRoundStyleE2ESK_EENS1_15EpilogueDefaultEEEEEvvEEEEvNT_6ParamsE,"aw",@nobits
	.sectionflags	@""
	.align	16
	.zero		1024


//--------------------- .nv.shared.reserved.0     --------------------------
	.section	.nv.shared.reserved.0,"aw",@nobits
	.weak		__nv_reservedSMEM_offset_0_alias
	.size		__nv_reservedSMEM_offset_0_alias, 0, 0
	.other		__nv_reservedSMEM_offset_0_alias,@"STO_CUDA_RESERVED_SHARED STV_DEFAULT"
__nv_reservedSMEM_offset_0_alias:
	.zero		0


//--------------------- .nv.global                --------------------------
	.section	.nv.global,"aw",@nobits
.nv.global:
	.type		_ZN39_INTERNAL_5194c432_4_k_cu_1be9a935_66544cute1_E,@object
	.size		_ZN39_INTERNAL_5194c432_4_k_cu_1be9a935_66544cute1_E,(_ZN39_INTERNAL_5194c432_4_k_cu_1be9a935_66544cuda3std3__45__cpo6cbeginE - _ZN39_INTERNAL_5194c432_4_k_cu_1be9a935_66544cute1_E)
_ZN39_INTERNAL_5194c432_4_k_cu_1be9a935_66544cute1_E:
	.zero		1
	.type		_ZN39_INTERNAL_5194c432_4_k_cu_1be9a935_66544cuda3std3__45__cpo6cbeginE,@object
	.size		_ZN39_INTERNAL_5194c432_4_k_cu_1be9a935_66544cuda3std3__45__cpo6cbeginE,(_ZN39_INTERNAL_5194c432_4_k_cu_1be9a935_66544cuda3std3__48in_placeE - _ZN39_INTERNAL_5194c432_4_k_cu_1be9a935_66544cuda3std3__45__cpo6cbeginE)
_ZN39_INTERNAL_5194c432_4_k_cu_1be9a935_66544cuda3std3__45__cpo6cbeginE:
	.zero		1
	.type		_ZN39_INTERNAL_5194c432_4_k_cu_1be9a935_66544cuda3std3__48in_placeE,@object
	.size		_ZN39_INTERNAL_5194c432_4_k_cu_1be9a935_66544cuda3std3__48in_placeE,(_ZN39_INTERNAL_5194c432_4_k_cu_1be9a935_66544cuda3std6ranges3__45__cpo9iter_moveE - _ZN39_INTERNAL_5194c432_4_k_cu_1be9a935_66544cuda3std3__48in_placeE)
_ZN39_INTERNAL_5194c432_4_k_cu_1be9a935_66544cuda3std3__48in_placeE:
	.zero		1
	.type		_ZN39_INTERNAL_5194c432_4_k_cu_1be9a935_66544cuda3std6ranges3__45__cpo9iter_moveE,@object
	.size		_ZN39_INTERNAL_5194c432_4_k_cu_1be9a935_66544cuda3std6ranges3__45__cpo9iter_moveE,(_ZN39_INTERNAL_5194c432_4_k_cu_1be9a935_66544cuda3std3__45__cpo5beginE - _ZN39_INTERNAL_5194c432_4_k_cu_1be9a935_66544cuda3std6ranges3__45__cpo9iter_moveE)
_ZN39_INTERNAL_5194c432_4_k_cu_1be9a935_66544cuda3std6ranges3__45__cpo9iter_moveE:
	.zero		1
	.type		_ZN39_INTERNAL_5194c432_4_k_cu_1be9a935_66544cuda3std3__45__cpo5beginE,@object
	.size		_ZN39_INTERNAL_5194c432_4_k_cu_1be9a935_66544cuda3std3__45__cpo5beginE,(_ZN39_INTERNAL_5194c432_4_k_cu_1be9a935_66544cuda3std3__441_GLOBAL__N__5194c432_4_k_cu_1be9a935_66546ignoreE - _ZN39_INTERNAL_5194c432_4_k_cu_1be9a935_66544cuda3std3__45__cpo5beginE)
_ZN39_INTERNAL_5194c432_4_k_cu_1be9a935_66544cuda3std3__45__cpo5beginE:
	.zero		1
	.type		_ZN39_INTERNAL_5194c432_4_k_cu_1be9a935_66544cuda3std3__441_GLOBAL__N__5194c432_4_k_cu_1be9a935_66546ignoreE,@object
	.size		_ZN39_INTERNAL_5194c432_4_k_cu_1be9a935_66544cuda3std3__441_GLOBAL__N__5194c432_4_k_cu_1be9a935_66546ignoreE,(_ZN39_INTERNAL_5194c432_4_k_cu_1be9a935_66544cute7productE - _ZN39_INTERNAL_5194c432_4_k_cu_1be9a935_66544cuda3std3__441_GLOBAL__N__5194c432_4_k_cu_1be9a935_66546ignoreE)
_ZN39_INTERNAL_5194c432_4_k_cu_1be9a935_66544cuda3std3__441_GLOBAL__N__5194c432_4_k_cu_1be9a935_66546ignoreE:
	.zero		1
	.type		_ZN39_INTERNAL_5194c432_4_k_cu_1be9a935_66544cute7productE,@object
	.size		_ZN39_INTERNAL_5194c432_4_k_cu_1be9a935_66544cute7productE,(_ZN39_INTERNAL_5194c432_4_k_cu_1be9a935_66544cuda3std3__45__cpo3endE - _ZN39_INTERNAL_5194c432_4_k_cu_1be9a935_66544cute7productE)
_ZN39_INTERNAL_5194c432_4_k_cu_1be9a935_66544cute7productE:
	.zero		1
	.type		_ZN39_INTERNAL_5194c432_4_k_cu_1be9a935_66544cuda3std3__45__cpo3endE,@object
	.size		_ZN39_INTERNAL_5194c432_4_k_cu_1be9a935_66544cuda3std3__45__cpo3endE,(_ZN39_INTERNAL_5194c432_4_k_cu_1be9a935_66544cuda3std3__419piecewise_constructE - _ZN39_INTERNAL_5194c432_4_k_cu_1be9a935_66544cuda3std3__45__cpo3endE)
_ZN39_INTERNAL_5194c432_4_k_cu_1be9a935_66544cuda3std3__45__cpo3endE:
	.zero		1
	.type		_ZN39_INTERNAL_5194c432_4_k_cu_1be9a935_66544cuda3std3__419piecewise_constructE,@object
	.size		_ZN39_INTERNAL_5194c432_4_k_cu_1be9a935_66544cuda3std3__419piecewise_constructE,(_ZN39_INTERNAL_5194c432_4_k_cu_1be9a935_66544cuda3std3__45__cpo4cendE - _ZN39_INTERNAL_5194c432_4_k_cu_1be9a935_66544cuda3std3__419piecewise_constructE)
_ZN39_INTERNAL_5194c432_4_k_cu_1be9a935_66544cuda3std3__419piecewise_constructE:
	.zero		1
	.type		_ZN39_INTERNAL_5194c432_4_k_cu_1be9a935_66544cuda3std3__45__cpo4cendE,@object
	.size		_ZN39_INTERNAL_5194c432_4_k_cu_1be9a935_66544cuda3std3__45__cpo4cendE,(_ZN39_INTERNAL_5194c432_4_k_cu_1be9a935_66544cuda3std6ranges3__45__cpo4swapE - _ZN39_INTERNAL_5194c432_4_k_cu_1be9a935_66544cuda3std3__45__cpo4cendE)
_ZN39_INTERNAL_5194c432_4_k_cu_1be9a935_66544cuda3std3__45__cpo4cendE:
	.zero		1
	.type		_ZN39_INTERNAL_5194c432_4_k_cu_1be9a935_66544cuda3std6ranges3__45__cpo4swapE,@object
	.size		_ZN39_INTERNAL_5194c432_4_k_cu_1be9a935_66544cuda3std6ranges3__45__cpo4swapE,(.L_8 - _ZN39_INTERNAL_5194c432_4_k_cu_1be9a935_66544cuda3std6ranges3__45__cpo4swapE)
_ZN39_INTERNAL_5194c432_4_k_cu_1be9a935_66544cuda3std6ranges3__45__cpo4swapE:
	.zero		1
.L_8:


//--------------------- .nv.constant0._ZN7cutlass13device_kernelINS_4gemm6kernel13GemmUniversalIN4cute5tupleIJiiiiEEENS1_10collective13CollectiveMmaINS1_34MainloopSm90TmaGmmaWarpSpecializedILi4ENS5_IJNS4_1CILi2EEENSA_ILi1EEESC_EEENS1_32KernelTmaWarpSpecializedPingpongEEENS5_IJNSA_ILi64EEENSA_ILi32EEENSA_ILi256EEEEEENS_6half_tENS5_IJlSC_lEEESK_SL_NS4_8TiledMMAINS4_8MMA_AtomIJNS4_4SM904GMMA25MMA_64x32x16_F32F16F16_SSILNSP_5MajorE0ELSR_0ELNSP_7ScaleInE1ELSS_1EEEEEENS4_6LayoutINS5_IJSC_SC_SC_EEENS5_IJNSA_ILi0EEESX_SX_EEEEENS5_IJNS4_10UnderscoreES10_S10_EEEEENS4_13SM90_TMA_LOADENS4_14ComposedLayoutINS4_7SwizzleILi3ELi4ELi3EEENS4_18smem_ptr_flag_bitsILi16EEENSV_INS5_IJNSA_ILi8EEESG_EEENS5_IJSG_SC_EEEEEEEvNS4_8identityENS4_23SM90_TMA_LOAD_MULTICASTES1D_vS1E_EENS_8epilogue10collective6detail29Sm90TmaWarpSpecializedAdapterINS1I_15DefaultEpilogueISK_SL_SL_NS1H_6thread17LinearCombinationISK_Li1EffLNS1M_9ScaleType4KindE0ELNS_15FloatRoundStyleE2ESK_EENS1_15EpilogueDefaultEEEEEvvEEEEvNT_6ParamsE --------------------------
	.section	.nv.constant0._ZN7cutlass13device_kernelINS_4gemm6kernel13GemmUniversalIN4cute5tupleIJiiiiEEENS1_10collective13CollectiveMmaINS1_34MainloopSm90TmaGmmaWarpSpecializedILi4ENS5_IJNS4_1CILi2EEENSA_ILi1EEESC_EEENS1_32KernelTmaWarpSpecializedPingpongEEENS5_IJNSA_ILi64EEENSA_ILi32EEENSA_ILi256EEEEEENS_6half_tENS5_IJlSC_lEEESK_SL_NS4_8TiledMMAINS4_8MMA_AtomIJNS4_4SM904GMMA25MMA_64x32x16_F32F16F16_SSILNSP_5MajorE0ELSR_0ELNSP_7ScaleInE1ELSS_1EEEEEENS4_6LayoutINS5_IJSC_SC_SC_EEENS5_IJNSA_ILi0EEESX_SX_EEEEENS5_IJNS4_10UnderscoreES10_S10_EEEEENS4_13SM90_TMA_LOADENS4_14ComposedLayoutINS4_7SwizzleILi3ELi4ELi3EEENS4_18smem_ptr_flag_bitsILi16EEENSV_INS5_IJNSA_ILi8EEESG_EEENS5_IJSG_SC_EEEEEEEvNS4_8identityENS4_23SM90_TMA_LOAD_MULTICASTES1D_vS1E_EENS_8epilogue10collective6detail29Sm90TmaWarpSpecializedAdapterINS1I_15DefaultEpilogueISK_SL_SL_NS1H_6thread17LinearCombinationISK_Li1EffLNS1M_9ScaleType4KindE0ELNS_15FloatRoundStyleE2ESK_EENS1_15EpilogueDefaultEEEEEvvEEEEvNT_6ParamsE,"a",@progbits
	.sectionflags	@""
	.align	4
.nv.constant0._ZN7cutlass13device_kernelINS_4gemm6kernel13GemmUniversalIN4cute5tupleIJiiiiEEENS1_10collective13CollectiveMmaINS1_34MainloopSm90TmaGmmaWarpSpecializedILi4ENS5_IJNS4_1CILi2EEENSA_ILi1EEESC_EEENS1_32KernelTmaWarpSpecializedPingpongEEENS5_IJNSA_ILi64EEENSA_ILi32EEENSA_ILi256EEEEEENS_6half_tENS5_IJlSC_lEEESK_SL_NS4_8TiledMMAINS4_8MMA_AtomIJNS4_4SM904GMMA25MMA_64x32x16_F32F16F16_SSILNSP_5MajorE0ELSR_0ELNSP_7ScaleInE1ELSS_1EEEEEENS4_6LayoutINS5_IJSC_SC_SC_EEENS5_IJNSA_ILi0EEESX_SX_EEEEENS5_IJNS4_10UnderscoreES10_S10_EEEEENS4_13SM90_TMA_LOADENS4_14ComposedLayoutINS4_7SwizzleILi3ELi4ELi3EEENS4_18smem_ptr_flag_bitsILi16EEENSV_INS5_IJNSA_ILi8EEESG_EEENS5_IJSG_SC_EEEEEEEvNS4_8identityENS4_23SM90_TMA_LOAD_MULTICASTES1D_vS1E_EENS_8epilogue10collective6detail29Sm90TmaWarpSpecializedAdapterINS1I_15DefaultEpilogueISK_SL_SL_NS1H_6thread17LinearCombinationISK_Li1EffLNS1M_9ScaleType4KindE0ELNS_15FloatRoundStyleE2ESK_EENS1_15EpilogueDefaultEEEEEvvEEEEvNT_6ParamsE:
	.zero		1664


//--------------------- SYMBOLS --------------------------

	.type		.nv.reservedSmem.offset0,@object
	.size		.nv.reservedSmem.offset0,0x4
	.type		__assertfail,@function
